//
// Generated by NVIDIA NVVM Compiler
//
// Compiler Build ID: CL-36424714
// Cuda compilation tools, release 13.0, V13.0.88
// Based on NVVM 20.0.0
//

.version 9.0
.target sm_100
.address_size 64

	// .globl	_Z11naiveMatMulPfS_S_i

.visible .entry _Z11naiveMatMulPfS_S_i(
	.param .u64 .ptr .align 1 _Z11naiveMatMulPfS_S_i_param_0,
	.param .u64 .ptr .align 1 _Z11naiveMatMulPfS_S_i_param_1,
	.param .u64 .ptr .align 1 _Z11naiveMatMulPfS_S_i_param_2,
	.param .u32 _Z11naiveMatMulPfS_S_i_param_3
)
{
	.reg .pred 	%p<10>;
	.reg .b32 	%r<40>;
	.reg .b32 	%f<67>;
	.reg .b64 	%rd<67>;

	ld.param.u64 	%rd14, [_Z11naiveMatMulPfS_S_i_param_0];
	ld.param.u64 	%rd15, [_Z11naiveMatMulPfS_S_i_param_1];
	ld.param.u32 	%r18, [_Z11naiveMatMulPfS_S_i_param_3];
	cvta.to.global.u64 	%rd1, %rd15;
	cvta.to.global.u64 	%rd2, %rd14;
	mov.u32 	%r19, %ctaid.y;
	mov.u32 	%r20, %ntid.y;
	mov.u32 	%r21, %tid.y;
	mad.lo.s32 	%r1, %r19, %r20, %r21;
	mov.u32 	%r22, %ctaid.x;
	mov.u32 	%r23, %ntid.x;
	mov.u32 	%r24, %tid.x;
	mad.lo.s32 	%r2, %r22, %r23, %r24;
	max.s32 	%r25, %r1, %r2;
	setp.ge.s32 	%p1, %r25, %r18;
	@%p1 bra 	$L__BB0_13;
	mul.lo.s32 	%r3, %r18, %r1;
	and.b32  	%r4, %r18, 7;
	setp.lt.u32 	%p2, %r18, 8;
	mov.f32 	%f66, 0f00000000;
	mov.b32 	%r38, 0;
	@%p2 bra 	$L__BB0_4;
	and.b32  	%r38, %r18, 2147483640;
	neg.s32 	%r36, %r38;
	mul.wide.s32 	%rd16, %r18, 4;
	add.s64 	%rd3, %rd1, %rd16;
	shl.b32 	%r7, %r18, 3;
	mul.wide.s32 	%rd17, %r18, 8;
	add.s64 	%rd4, %rd1, %rd17;
	mul.wide.s32 	%rd18, %r18, 12;
	add.s64 	%rd5, %rd1, %rd18;
	mul.wide.s32 	%rd19, %r18, 16;
	add.s64 	%rd6, %rd1, %rd19;
	mul.wide.s32 	%rd20, %r18, 20;
	add.s64 	%rd7, %rd1, %rd20;
	mul.wide.s32 	%rd21, %r18, 24;
	add.s64 	%rd8, %rd1, %rd21;
	mul.wide.s32 	%rd22, %r18, 28;
	add.s64 	%rd9, %rd1, %rd22;
	mul.wide.u32 	%rd23, %r3, 4;
	add.s64 	%rd24, %rd23, %rd2;
	add.s64 	%rd66, %rd24, 16;
	mov.f32 	%f66, 0f00000000;
	mov.u32 	%r35, %r2;
$L__BB0_3:
	.pragma "nounroll";
	mul.wide.s32 	%rd25, %r35, 4;
	add.s64 	%rd26, %rd3, %rd25;
	add.s64 	%rd27, %rd4, %rd25;
	add.s64 	%rd28, %rd5, %rd25;
	add.s64 	%rd29, %rd6, %rd25;
	add.s64 	%rd30, %rd7, %rd25;
	add.s64 	%rd31, %rd8, %rd25;
	add.s64 	%rd32, %rd9, %rd25;
	add.s64 	%rd33, %rd1, %rd25;
	ld.global.f32 	%f16, [%rd66+-16];
	ld.global.f32 	%f17, [%rd33];
	fma.rn.f32 	%f18, %f16, %f17, %f66;
	ld.global.f32 	%f19, [%rd66+-12];
	ld.global.f32 	%f20, [%rd26];
	fma.rn.f32 	%f21, %f19, %f20, %f18;
	ld.global.f32 	%f22, [%rd66+-8];
	ld.global.f32 	%f23, [%rd27];
	fma.rn.f32 	%f24, %f22, %f23, %f21;
	ld.global.f32 	%f25, [%rd66+-4];
	ld.global.f32 	%f26, [%rd28];
	fma.rn.f32 	%f27, %f25, %f26, %f24;
	ld.global.f32 	%f28, [%rd66];
	ld.global.f32 	%f29, [%rd29];
	fma.rn.f32 	%f30, %f28, %f29, %f27;
	ld.global.f32 	%f31, [%rd66+4];
	ld.global.f32 	%f32, [%rd30];
	fma.rn.f32 	%f33, %f31, %f32, %f30;
	ld.global.f32 	%f34, [%rd66+8];
	ld.global.f32 	%f35, [%rd31];
	fma.rn.f32 	%f36, %f34, %f35, %f33;
	ld.global.f32 	%f37, [%rd66+12];
	ld.global.f32 	%f38, [%rd32];
	fma.rn.f32 	%f66, %f37, %f38, %f36;
	add.s32 	%r36, %r36, 8;
	add.s32 	%r35, %r35, %r7;
	add.s64 	%rd66, %rd66, 32;
	setp.ne.s32 	%p3, %r36, 0;
	@%p3 bra 	$L__BB0_3;
$L__BB0_4:
	setp.eq.s32 	%p4, %r4, 0;
	@%p4 bra 	$L__BB0_12;
	and.b32  	%r13, %r18, 3;
	setp.lt.u32 	%p5, %r4, 4;
	@%p5 bra 	$L__BB0_7;
	add.s32 	%r27, %r38, %r3;
	mul.wide.u32 	%rd34, %r27, 4;
	add.s64 	%rd35, %rd2, %rd34;
	ld.global.f32 	%f40, [%rd35];
	mad.lo.s32 	%r28, %r38, %r18, %r2;
	mul.wide.s32 	%rd36, %r28, 4;
	add.s64 	%rd37, %rd1, %rd36;
	ld.global.f32 	%f41, [%rd37];
	fma.rn.f32 	%f42, %f40, %f41, %f66;
	cvt.u64.u32 	%rd38, %r3;
	cvt.u64.u32 	%rd39, %r38;
	add.s64 	%rd40, %rd39, %rd38;
	shl.b64 	%rd41, %rd40, 2;
	add.s64 	%rd42, %rd2, %rd41;
	ld.global.f32 	%f43, [%rd42+4];
	mul.wide.s32 	%rd43, %r18, 4;
	add.s64 	%rd44, %rd37, %rd43;
	ld.global.f32 	%f44, [%rd44];
	fma.rn.f32 	%f45, %f43, %f44, %f42;
	ld.global.f32 	%f46, [%rd42+8];
	add.s64 	%rd45, %rd44, %rd43;
	ld.global.f32 	%f47, [%rd45];
	fma.rn.f32 	%f48, %f46, %f47, %f45;
	ld.global.f32 	%f49, [%rd42+12];
	add.s64 	%rd46, %rd45, %rd43;
	ld.global.f32 	%f50, [%rd46];
	fma.rn.f32 	%f66, %f49, %f50, %f48;
	add.s32 	%r38, %r38, 4;
$L__BB0_7:
	setp.eq.s32 	%p6, %r13, 0;
	@%p6 bra 	$L__BB0_12;
	setp.eq.s32 	%p7, %r13, 1;
	@%p7 bra 	$L__BB0_10;
	add.s32 	%r29, %r38, %r3;
	mul.wide.u32 	%rd47, %r29, 4;
	add.s64 	%rd48, %rd2, %rd47;
	ld.global.f32 	%f52, [%rd48];
	mad.lo.s32 	%r30, %r38, %r18, %r2;
	mul.wide.s32 	%rd49, %r30, 4;
	add.s64 	%rd50, %rd1, %rd49;
	ld.global.f32 	%f53, [%rd50];
	fma.rn.f32 	%f54, %f52, %f53, %f66;
	cvt.u64.u32 	%rd51, %r3;
	cvt.u64.u32 	%rd52, %r38;
	add.s64 	%rd53, %rd52, %rd51;
	shl.b64 	%rd54, %rd53, 2;
	add.s64 	%rd55, %rd2, %rd54;
	ld.global.f32 	%f55, [%rd55+4];
	mul.wide.s32 	%rd56, %r18, 4;
	add.s64 	%rd57, %rd50, %rd56;
	ld.global.f32 	%f56, [%rd57];
	fma.rn.f32 	%f66, %f55, %f56, %f54;
	add.s32 	%r38, %r38, 2;
$L__BB0_10:
	and.b32  	%r31, %r18, 1;
	setp.eq.b32 	%p8, %r31, 1;
	not.pred 	%p9, %p8;
	@%p9 bra 	$L__BB0_12;
	add.s32 	%r32, %r38, %r3;
	mul.wide.u32 	%rd58, %r32, 4;
	add.s64 	%rd59, %rd2, %rd58;
	ld.global.f32 	%f57, [%rd59];
	mad.lo.s32 	%r33, %r38, %r18, %r2;
	mul.wide.s32 	%rd60, %r33, 4;
	add.s64 	%rd61, %rd1, %rd60;
	ld.global.f32 	%f58, [%rd61];
	fma.rn.f32 	%f66, %f57, %f58, %f66;
$L__BB0_12:
	ld.param.u64 	%rd65, [_Z11naiveMatMulPfS_S_i_param_2];
	add.s32 	%r34, %r3, %r2;
	cvta.to.global.u64 	%rd62, %rd65;
	mul.wide.s32 	%rd63, %r34, 4;
	add.s64 	%rd64, %rd62, %rd63;
	st.global.f32 	[%rd64], %f66;
$L__BB0_13:
	ret;

}
	// .globl	_Z13naiveMatMul1DPfS_S_i
.visible .entry _Z13naiveMatMul1DPfS_S_i(
	.param .u64 .ptr .align 1 _Z13naiveMatMul1DPfS_S_i_param_0,
	.param .u64 .ptr .align 1 _Z13naiveMatMul1DPfS_S_i_param_1,
	.param .u64 .ptr .align 1 _Z13naiveMatMul1DPfS_S_i_param_2,
	.param .u32 _Z13naiveMatMul1DPfS_S_i_param_3
)
{
	.reg .pred 	%p<12>;
	.reg .b32 	%r<43>;
	.reg .b32 	%f<67>;
	.reg .b64 	%rd<53>;

	ld.param.u64 	%rd11, [_Z13naiveMatMul1DPfS_S_i_param_0];
	ld.param.u64 	%rd12, [_Z13naiveMatMul1DPfS_S_i_param_1];
	ld.param.u32 	%r21, [_Z13naiveMatMul1DPfS_S_i_param_3];
	cvta.to.global.u64 	%rd1, %rd12;
	cvta.to.global.u64 	%rd2, %rd11;
	mov.u32 	%r22, %ctaid.x;
	mov.u32 	%r23, %ntid.x;
	mov.u32 	%r24, %tid.x;
	mad.lo.s32 	%r25, %r22, %r23, %r24;
	div.s32 	%r1, %r25, %r21;
	mul.lo.s32 	%r26, %r1, %r21;
	sub.s32 	%r2, %r25, %r26;
	setp.ge.s32 	%p1, %r1, %r21;
	setp.lt.s32 	%p2, %r21, 0;
	or.pred  	%p3, %p2, %p1;
	@%p3 bra 	$L__BB1_13;
	max.u32 	%r4, %r21, 1;
	setp.lt.u32 	%p4, %r21, 8;
	mov.f32 	%f66, 0f00000000;
	mov.b32 	%r41, 0;
	@%p4 bra 	$L__BB1_4;
	and.b32  	%r28, %r4, 2147483640;
	neg.s32 	%r39, %r28;
	mul.wide.u32 	%rd13, %r21, 4;
	add.s64 	%rd3, %rd1, %rd13;
	shl.b32 	%r6, %r21, 3;
	mul.wide.u32 	%rd14, %r21, 8;
	add.s64 	%rd4, %rd1, %rd14;
	mul.wide.u32 	%rd15, %r21, 12;
	add.s64 	%rd5, %rd1, %rd15;
	mul.wide.u32 	%rd16, %r21, 16;
	add.s64 	%rd6, %rd1, %rd16;
	mul.wide.u32 	%rd17, %r21, 20;
	add.s64 	%rd7, %rd1, %rd17;
	mul.wide.u32 	%rd18, %r21, 24;
	add.s64 	%rd8, %rd1, %rd18;
	mul.wide.u32 	%rd19, %r21, 28;
	add.s64 	%rd9, %rd1, %rd19;
	mov.f32 	%f66, 0f00000000;
	mov.u32 	%r37, %r26;
	mov.u32 	%r38, %r2;
$L__BB1_3:
	.pragma "nounroll";
	and.b32  	%r41, %r4, 2147483640;
	mul.wide.s32 	%rd20, %r38, 4;
	add.s64 	%rd21, %rd3, %rd20;
	add.s64 	%rd22, %rd4, %rd20;
	add.s64 	%rd23, %rd5, %rd20;
	add.s64 	%rd24, %rd6, %rd20;
	add.s64 	%rd25, %rd7, %rd20;
	add.s64 	%rd26, %rd8, %rd20;
	add.s64 	%rd27, %rd9, %rd20;
	add.s64 	%rd28, %rd1, %rd20;
	mul.wide.s32 	%rd29, %r37, 4;
	add.s64 	%rd30, %rd2, %rd29;
	ld.global.f32 	%f16, [%rd30];
	ld.global.f32 	%f17, [%rd28];
	fma.rn.f32 	%f18, %f16, %f17, %f66;
	ld.global.f32 	%f19, [%rd30+4];
	ld.global.f32 	%f20, [%rd21];
	fma.rn.f32 	%f21, %f19, %f20, %f18;
	ld.global.f32 	%f22, [%rd30+8];
	ld.global.f32 	%f23, [%rd22];
	fma.rn.f32 	%f24, %f22, %f23, %f21;
	ld.global.f32 	%f25, [%rd30+12];
	ld.global.f32 	%f26, [%rd23];
	fma.rn.f32 	%f27, %f25, %f26, %f24;
	ld.global.f32 	%f28, [%rd30+16];
	ld.global.f32 	%f29, [%rd24];
	fma.rn.f32 	%f30, %f28, %f29, %f27;
	ld.global.f32 	%f31, [%rd30+20];
	ld.global.f32 	%f32, [%rd25];
	fma.rn.f32 	%f33, %f31, %f32, %f30;
	ld.global.f32 	%f34, [%rd30+24];
	ld.global.f32 	%f35, [%rd26];
	fma.rn.f32 	%f36, %f34, %f35, %f33;
	ld.global.f32 	%f37, [%rd30+28];
	ld.global.f32 	%f38, [%rd27];
	fma.rn.f32 	%f66, %f37, %f38, %f36;
	add.s32 	%r39, %r39, 8;
	add.s32 	%r38, %r38, %r6;
	add.s32 	%r37, %r37, 8;
	setp.ne.s32 	%p5, %r39, 0;
	@%p5 bra 	$L__BB1_3;
$L__BB1_4:
	and.b32  	%r15, %r4, 7;
	setp.eq.s32 	%p6, %r15, 0;
	@%p6 bra 	$L__BB1_12;
	and.b32  	%r16, %r4, 3;
	setp.lt.u32 	%p7, %r15, 4;
	@%p7 bra 	$L__BB1_7;
	add.s32 	%r29, %r41, %r26;
	mul.wide.s32 	%rd31, %r29, 4;
	add.s64 	%rd32, %rd2, %rd31;
	ld.global.f32 	%f40, [%rd32];
	mad.lo.s32 	%r30, %r41, %r21, %r2;
	mul.wide.s32 	%rd33, %r30, 4;
	add.s64 	%rd34, %rd1, %rd33;
	ld.global.f32 	%f41, [%rd34];
	fma.rn.f32 	%f42, %f40, %f41, %f66;
	ld.global.f32 	%f43, [%rd32+4];
	mul.wide.u32 	%rd35, %r21, 4;
	add.s64 	%rd36, %rd34, %rd35;
	ld.global.f32 	%f44, [%rd36];
	fma.rn.f32 	%f45, %f43, %f44, %f42;
	ld.global.f32 	%f46, [%rd32+8];
	add.s64 	%rd37, %rd36, %rd35;
	ld.global.f32 	%f47, [%rd37];
	fma.rn.f32 	%f48, %f46, %f47, %f45;
	ld.global.f32 	%f49, [%rd32+12];
	add.s64 	%rd38, %rd37, %rd35;
	ld.global.f32 	%f50, [%rd38];
	fma.rn.f32 	%f66, %f49, %f50, %f48;
	add.s32 	%r41, %r41, 4;
$L__BB1_7:
	setp.eq.s32 	%p8, %r16, 0;
	@%p8 bra 	$L__BB1_12;
	setp.eq.s32 	%p9, %r16, 1;
	@%p9 bra 	$L__BB1_10;
	add.s32 	%r31, %r41, %r26;
	mul.wide.s32 	%rd39, %r31, 4;
	add.s64 	%rd40, %rd2, %rd39;
	ld.global.f32 	%f52, [%rd40];
	mad.lo.s32 	%r32, %r41, %r21, %r2;
	mul.wide.s32 	%rd41, %r32, 4;
	add.s64 	%rd42, %rd1, %rd41;
	ld.global.f32 	%f53, [%rd42];
	fma.rn.f32 	%f54, %f52, %f53, %f66;
	ld.global.f32 	%f55, [%rd40+4];
	mul.wide.u32 	%rd43, %r21, 4;
	add.s64 	%rd44, %rd42, %rd43;
	ld.global.f32 	%f56, [%rd44];
	fma.rn.f32 	%f66, %f55, %f56, %f54;
	add.s32 	%r41, %r41, 2;
$L__BB1_10:
	and.b32  	%r33, %r4, 1;
	setp.eq.b32 	%p10, %r33, 1;
	not.pred 	%p11, %p10;
	@%p11 bra 	$L__BB1_12;
	add.s32 	%r34, %r41, %r26;
	mul.wide.s32 	%rd45, %r34, 4;
	add.s64 	%rd46, %rd2, %rd45;
	ld.global.f32 	%f57, [%rd46];
	mad.lo.s32 	%r35, %r41, %r21, %r2;
	mul.wide.s32 	%rd47, %r35, 4;
	add.s64 	%rd48, %rd1, %rd47;
	ld.global.f32 	%f58, [%rd48];
	fma.rn.f32 	%f66, %f57, %f58, %f66;
$L__BB1_12:
	ld.param.u64 	%rd52, [_Z13naiveMatMul1DPfS_S_i_param_2];
	add.s32 	%r36, %r26, %r2;
	cvta.to.global.u64 	%rd49, %rd52;
	mul.wide.s32 	%rd50, %r36, 4;
	add.s64 	%rd51, %rd49, %rd50;
	st.global.f32 	[%rd51], %f66;
$L__BB1_13:
	ret;

}


// ===== COMPILED SASS (sm_100) =====

	.target	sm_100

	.elftype	@"ET_EXEC"


//--------------------- .note.nv.tkinfo           --------------------------
	.section	.note.nv.tkinfo,"",@"SHT_NOTE"
	.sectionflags	@"SHF_NOTE_NV_TKINFO"
	.tkinfo
        /*0018*/ 	.word	0x00000002
        /*0030*/ 	.string	""
        /*0030*/ 	.string	"ptxas"
        /*0030*/ 	.string	"Cuda compilation tools, release 13.0, V13.0.88"
        /*0030*/ 	.string	"Build cuda_13.0.r13.0/compiler.36424714_0"
        /*0030*/ 	.string	"-arch sm_100 -m 64 "



//--------------------- .note.nv.cuinfo           --------------------------
	.section	.note.nv.cuinfo,"",@"SHT_NOTE"
	.sectionflags	@"SHF_NOTE_NV_CUINFO"
        /*0018*/ 	.short	0x0002
        /*001a*/ 	.short	0x0064
        /*001c*/ 	.short	0x0082
	.zero		2


//--------------------- .nv.info                  --------------------------
	.section	.nv.info,"",@"SHT_CUDA_INFO"
	.align	4


	//----- nvinfo : EIATTR_REGCOUNT
	.align		4
        /*0000*/ 	.byte	0x04, 0x2f
        /*0002*/ 	.short	(.L_1 - .L_0)
	.align		4
.L_0:
        /*0004*/ 	.word	index@(_Z11naiveMatMulPfS_S_i)
        /*0008*/ 	.word	0x0000001e


	//----- nvinfo : EIATTR_FRAME_SIZE
	.align		4
.L_1:
        /*000c*/ 	.byte	0x04, 0x11
        /*000e*/ 	.short	(.L_3 - .L_2)
	.align		4
.L_2:
        /*0010*/ 	.word	index@(_Z11naiveMatMulPfS_S_i)
        /*0014*/ 	.word	0x00000000


	//----- nvinfo : EIATTR_REGCOUNT
	.align		4
.L_3:
        /*0018*/ 	.byte	0x04, 0x2f
        /*001a*/ 	.short	(.L_5 - .L_4)
	.align		4
.L_4:
        /*001c*/ 	.word	index@(_Z13naiveMatMul1DPfS_S_i)
        /*0020*/ 	.word	0x0000001f


	//----- nvinfo : EIATTR_FRAME_SIZE
	.align		4
.L_5:
        /*0024*/ 	.byte	0x04, 0x11
        /*0026*/ 	.short	(.L_7 - .L_6)
	.align		4
.L_6:
        /*0028*/ 	.word	index@(_Z13naiveMatMul1DPfS_S_i)
        /*002c*/ 	.word	0x00000000


	//----- nvinfo : EIATTR_MIN_STACK_SIZE
	.align		4
.L_7:
        /*0030*/ 	.byte	0x04, 0x12
        /*0032*/ 	.short	(.L_9 - .L_8)
	.align		4
.L_8:
        /*0034*/ 	.word	index@(_Z13naiveMatMul1DPfS_S_i)
        /*0038*/ 	.word	0x00000000


	//----- nvinfo : EIATTR_MIN_STACK_SIZE
	.align		4
.L_9:
        /*003c*/ 	.byte	0x04, 0x12
        /*003e*/ 	.short	(.L_11 - .L_10)
	.align		4
.L_10:
        /*0040*/ 	.word	index@(_Z11naiveMatMulPfS_S_i)
        /*0044*/ 	.word	0x00000000
.L_11:


//--------------------- .nv.compat                --------------------------
	.section	.nv.compat,"",@"SHT_CUDA_COMPAT_INFO"
	.align	4
        /*0000*/ 	.byte	0x02, 0x09, 0x00, 0x00, 0x02, 0x02, 0x01, 0x00, 0x02, 0x05, 0x05, 0x00, 0x03, 0x07, 0x01, 0x01
        /*0010*/ 	.byte	0x02, 0x03, 0x00, 0x00, 0x02, 0x06, 0x01, 0x00, 0x04, 0x0b, 0x08, 0x00, 0x09, 0x00, 0x00, 0x00
        /*0020*/ 	.byte	0x00, 0x00, 0x00, 0x00


//--------------------- .nv.info._Z13naiveMatMul1DPfS_S_i --------------------------
	.section	.nv.info._Z13naiveMatMul1DPfS_S_i,"",@"SHT_CUDA_INFO"
	.sectionflags	@""
	.align	4


	//----- nvinfo : EIATTR_CUDA_API_VERSION
	.align		4
        /*0000*/ 	.byte	0x04, 0x37
        /*0002*/ 	.short	(.L_13 - .L_12)
.L_12:
        /*0004*/ 	.word	0x00000082


	//----- nvinfo : EIATTR_KPARAM_INFO
	.align		4
.L_13:
        /*0008*/ 	.byte	0x04, 0x17
        /*000a*/ 	.short	(.L_15 - .L_14)
.L_14:
        /*000c*/ 	.word	0x00000000
        /*0010*/ 	.short	0x0003
        /*0012*/ 	.short	0x0018
        /*0014*/ 	.byte	0x00, 0xf0, 0x11, 0x00


	//----- nvinfo : EIATTR_KPARAM_INFO
	.align		4
.L_15:
        /*0018*/ 	.byte	0x04, 0x17
        /*001a*/ 	.short	(.L_17 - .L_16)
.L_16:
        /*001c*/ 	.word	0x00000000
        /*0020*/ 	.short	0x0002
        /*0022*/ 	.short	0x0010
        /*0024*/ 	.byte	0x00, 0xf5, 0x21, 0x00


	//----- nvinfo : EIATTR_KPARAM_INFO
	.align		4
.L_17:
        /*0028*/ 	.byte	0x04, 0x17
        /*002a*/ 	.short	(.L_19 - .L_18)
.L_18:
        /*002c*/ 	.word	0x00000000
        /*0030*/ 	.short	0x0001
        /*0032*/ 	.short	0x0008
        /*0034*/ 	.byte	0x00, 0xf5, 0x21, 0x00


	//----- nvinfo : EIATTR_KPARAM_INFO
	.align		4
.L_19:
        /*0038*/ 	.byte	0x04, 0x17
        /*003a*/ 	.short	(.L_21 - .L_20)
.L_20:
        /*003c*/ 	.word	0x00000000
        /*0040*/ 	.short	0x0000
        /*0042*/ 	.short	0x0000
        /*0044*/ 	.byte	0x00, 0xf5, 0x21, 0x00


	//----- nvinfo : EIATTR_SPARSE_MMA_MASK
	.align		4
.L_21:
        /*0048*/ 	.byte	0x03, 0x50
        /*004a*/ 	.short	0x0000


	//----- nvinfo : EIATTR_MAXREG_COUNT
	.align		4
        /*004c*/ 	.byte	0x03, 0x1b
        /*004e*/ 	.short	0x00ff


	//----- nvinfo : EIATTR_MERCURY_ISA_VERSION
	.align		4
        /*0050*/ 	.byte	0x03, 0x5f
        /*0052*/ 	.short	0x0101


	//----- nvinfo : EIATTR_VRC_CTA_INIT_COUNT
	.align		4
        /*0054*/ 	.byte	0x02, 0x4a
	.zero		1
	.zero		1


	//----- nvinfo : EIATTR_EXIT_INSTR_OFFSETS
	.align		4
        /*0058*/ 	.byte	0x04, 0x1c
        /*005a*/ 	.short	(.L_23 - .L_22)


	//   ....[0]....
.L_22:
        /*005c*/ 	.word	0x000001f0


	//   ....[1]....
        /*0060*/ 	.word	0x00000b50


	//----- nvinfo : EIATTR_CBANK_PARAM_SIZE
	.align		4
.L_23:
        /*0064*/ 	.byte	0x03, 0x19
        /*0066*/ 	.short	0x001c


	//----- nvinfo : EIATTR_PARAM_CBANK
	.align		4
        /*0068*/ 	.byte	0x04, 0x0a
        /*006a*/ 	.short	(.L_25 - .L_24)
	.align		4
.L_24:
        /*006c*/ 	.word	index@(.nv.constant0._Z13naiveMatMul1DPfS_S_i)
        /*0070*/ 	.short	0x0380
        /*0072*/ 	.short	0x001c


	//----- nvinfo : EIATTR_SW_WAR
	.align		4
.L_25:
        /*0074*/ 	.byte	0x04, 0x36
        /*0076*/ 	.short	(.L_27 - .L_26)
.L_26:
        /*0078*/ 	.word	0x00000008
.L_27:


//--------------------- .nv.info._Z11naiveMatMulPfS_S_i --------------------------
	.section	.nv.info._Z11naiveMatMulPfS_S_i,"",@"SHT_CUDA_INFO"
	.sectionflags	@""
	.align	4


	//----- nvinfo : EIATTR_CUDA_API_VERSION
	.align		4
        /*0000*/ 	.byte	0x04, 0x37
        /*0002*/ 	.short	(.L_29 - .L_28)
.L_28:
        /*0004*/ 	.word	0x00000082


	//----- nvinfo : EIATTR_KPARAM_INFO
	.align		4
.L_29:
        /*0008*/ 	.byte	0x04, 0x17
        /*000a*/ 	.short	(.L_31 - .L_30)
.L_30:
        /*000c*/ 	.word	0x00000000
        /*0010*/ 	.short	0x0003
        /*0012*/ 	.short	0x0018
        /*0014*/ 	.byte	0x00, 0xf0, 0x11, 0x00


	//----- nvinfo : EIATTR_KPARAM_INFO
	.align		4
.L_31:
        /*0018*/ 	.byte	0x04, 0x17
        /*001a*/ 	.short	(.L_33 - .L_32)
.L_32:
        /*001c*/ 	.word	0x00000000
        /*0020*/ 	.short	0x0002
        /*0022*/ 	.short	0x0010
        /*0024*/ 	.byte	0x00, 0xf5, 0x21, 0x00


	//----- nvinfo : EIATTR_KPARAM_INFO
	.align		4
.L_33:
        /*0028*/ 	.byte	0x04, 0x17
        /*002a*/ 	.short	(.L_35 - .L_34)
.L_34:
        /*002c*/ 	.word	0x00000000
        /*0030*/ 	.short	0x0001
        /*0032*/ 	.short	0x0008
        /*0034*/ 	.byte	0x00, 0xf5, 0x21, 0x00


	//----- nvinfo : EIATTR_KPARAM_INFO
	.align		4
.L_35:
        /*0038*/ 	.byte	0x04, 0x17
        /*003a*/ 	.short	(.L_37 - .L_36)
.L_36:
        /*003c*/ 	.word	0x00000000
        /*0040*/ 	.short	0x0000
        /*0042*/ 	.short	0x0000
        /*0044*/ 	.byte	0x00, 0xf5, 0x21, 0x00


	//----- nvinfo : EIATTR_SPARSE_MMA_MASK
	.align		4
.L_37:
        /*0048*/ 	.byte	0x03, 0x50
        /*004a*/ 	.short	0x0000


	//----- nvinfo : EIATTR_MAXREG_COUNT
	.align		4
        /*004c*/ 	.byte	0x03, 0x1b
        /*004e*/ 	.short	0x00ff


	//----- nvinfo : EIATTR_MERCURY_ISA_VERSION
	.align		4
        /*0050*/ 	.byte	0x03, 0x5f
        /*0052*/ 	.short	0x0101


	//----- nvinfo : EIATTR_VRC_CTA_INIT_COUNT
	.align		4
        /*0054*/ 	.byte	0x02, 0x4a
	.zero		1
	.zero		1


	//----- nvinfo : EIATTR_EXIT_INSTR_OFFSETS
	.align		4
        /*0058*/ 	.byte	0x04, 0x1c
        /*005a*/ 	.short	(.L_39 - .L_38)


	//   ....[0]....
.L_38:
        /*005c*/ 	.word	0x000000c0


	//   ....[1]....
        /*0060*/ 	.word	0x00000a90


	//----- nvinfo : EIATTR_CBANK_PARAM_SIZE
	.align		4
.L_39:
        /*0064*/ 	.byte	0x03, 0x19
        /*0066*/ 	.short	0x001c


	//----- nvinfo : EIATTR_PARAM_CBANK
	.align		4
        /*0068*/ 	.byte	0x04, 0x0a
        /*006a*/ 	.short	(.L_41 - .L_40)
	.align		4
.L_40:
        /*006c*/ 	.word	index@(.nv.constant0._Z11naiveMatMulPfS_S_i)
        /*0070*/ 	.short	0x0380
        /*0072*/ 	.short	0x001c


	//----- nvinfo : EIATTR_SW_WAR
	.align		4
.L_41:
        /*0074*/ 	.byte	0x04, 0x36
        /*0076*/ 	.short	(.L_43 - .L_42)
.L_42:
        /*0078*/ 	.word	0x00000008
.L_43:


//--------------------- .nv.callgraph             --------------------------
	.section	.nv.callgraph,"",@"SHT_CUDA_CALLGRAPH"
	.align	4
	.sectionentsize	8
	.align		4
        /*0000*/ 	.word	0x00000000
	.align		4
        /*0004*/ 	.word	0xffffffff
	.align		4
        /*0008*/ 	.word	0x00000000
	.align		4
        /*000c*/ 	.word	0xfffffffe
	.align		4
        /*0010*/ 	.word	0x00000000
	.align		4
        /*0014*/ 	.word	0xfffffffd
	.align		4
        /*0018*/ 	.word	0x00000000
	.align		4
        /*001c*/ 	.word	0xfffffffc


//--------------------- .text._Z13naiveMatMul1DPfS_S_i --------------------------
	.section	.text._Z13naiveMatMul1DPfS_S_i,"ax",@progbits
	.align	128
        .global         _Z13naiveMatMul1DPfS_S_i
        .type           _Z13naiveMatMul1DPfS_S_i,@function
        .size           _Z13naiveMatMul1DPfS_S_i,(.L_x_10 - _Z13naiveMatMul1DPfS_S_i)
        .other          _Z13naiveMatMul1DPfS_S_i,@"STO_CUDA_ENTRY STV_DEFAULT"
_Z13naiveMatMul1DPfS_S_i:
.text._Z13naiveMatMul1DPfS_S_i:
[----:B------:R-:W-:Y:S01]  /*0000*/  LDC R1, c[0x0][0x37c] ;  /* 0x0000df00ff017b82 */ /* 0x000fe20000000800 */
[----:B------:R-:W0:Y:S01]  /*0010*/  LDCU UR18, c[0x0][0x398] ;  /* 0x00007300ff1277ac */ /* 0x000e220008000800 */
[----:B------:R-:W1:Y:S06]  /*0020*/  S2R R5, SR_TID.X ;  /* 0x0000000000057919 */ /* 0x000e6c0000002100 */
[----:B------:R-:W1:Y:S08]  /*0030*/  S2UR UR4, SR_CTAID.X ;  /* 0x00000000000479c3 */ /* 0x000e700000002500 */
[----:B------:R-:W1:Y:S01]  /*0040*/  LDC R0, c[0x0][0x360] ;  /* 0x0000d800ff007b82 */ /* 0x000e620000000800 */
[----:B0-----:R-:W-:-:S04]  /*0050*/  IABS R7, UR18 ;  /* 0x0000001200077c13 */ /* 0x001fc80008000000 */
[----:B------:R-:W0:Y:S01]  /*0060*/  I2F.RP R4, R7 ;  /* 0x0000000700047306 */ /* 0x000e220000209400 */
[----:B-1----:R-:W-:-:S07]  /*0070*/  IMAD R0, R0, UR4, R5 ;  /* 0x0000000400007c24 */ /* 0x002fce000f8e0205 */
[----:B0-----:R-:W0:Y:S02]  /*0080*/  MUFU.RCP R4, R4 ;  /* 0x0000000400047308 */ /* 0x001e240000001000 */
[----:B0-----:R-:W-:Y:S02]  /*0090*/  IADD3 R2, PT, PT, R4, 0xffffffe, RZ ;  /* 0x0ffffffe04027810 */ /* 0x001fe40007ffe0ff */
[----:B------:R-:W-:-:S04]  /*00a0*/  IABS R4, R0 ;  /* 0x0000000000047213 */ /* 0x000fc80000000000 */
[----:B------:R0:W1:Y:S02]  /*00b0*/  F2I.FTZ.U32.TRUNC.NTZ R3, R2 ;  /* 0x0000000200037305 */ /* 0x000064000021f000 */
[----:B0-----:R-:W-:Y:S01]  /*00c0*/  HFMA2 R2, -RZ, RZ, 0, 0 ;  /* 0x00000000ff027431 */ /* 0x001fe200000001ff */
[----:B-1----:R-:W-:-:S05]  /*00d0*/  IADD3 R6, PT, PT, RZ, -R3, RZ ;  /* 0x80000003ff067210 */ /* 0x002fca0007ffe0ff */
[----:B------:R-:W-:-:S04]  /*00e0*/  IMAD R5, R6, R7, RZ ;  /* 0x0000000706057224 */ /* 0x000fc800078e02ff */
[----:B------:R-:W-:-:S06]  /*00f0*/  IMAD.HI.U32 R3, R3, R5, R2 ;  /* 0x0000000503037227 */ /* 0x000fcc00078e0002 */
[----:B------:R-:W-:-:S05]  /*0100*/  IMAD.HI.U32 R3, R3, R4, RZ ;  /* 0x0000000403037227 */ /* 0x000fca00078e00ff */
[----:B------:R-:W-:-:S05]  /*0110*/  IADD3 R5, PT, PT, -R3, RZ, RZ ;  /* 0x000000ff03057210 */ /* 0x000fca0007ffe1ff */
[----:B------:R-:W-:-:S05]  /*0120*/  IMAD R2, R7, R5, R4 ;  /* 0x0000000507027224 */ /* 0x000fca00078e0204 */
[----:B------:R-:W-:-:S13]  /*0130*/  ISETP.GT.U32.AND P2, PT, R7, R2, PT ;  /* 0x000000020700720c */ /* 0x000fda0003f44070 */
[-C--:B------:R-:W-:Y:S02]  /*0140*/  @!P2 IADD3 R2, PT, PT, R2, -R7.reuse, RZ ;  /* 0x800000070202a210 */ /* 0x080fe40007ffe0ff */
[----:B------:R-:W-:Y:S02]  /*0150*/  @!P2 IADD3 R3, PT, PT, R3, 0x1, RZ ;  /* 0x000000010303a810 */ /* 0x000fe40007ffe0ff */
[----:B------:R-:W-:Y:S02]  /*0160*/  ISETP.GE.U32.AND P0, PT, R2, R7, PT ;  /* 0x000000070200720c */ /* 0x000fe40003f06070 */
[----:B------:R-:W-:Y:S02]  /*0170*/  LOP3.LUT R2, R0, UR18, RZ, 0x3c, !PT ;  /* 0x0000001200027c12 */ /* 0x000fe4000f8e3cff */
[----:B------:R-:W-:Y:S02]  /*0180*/  ISETP.NE.AND P2, PT, RZ, UR18, PT ;  /* 0x00000012ff007c0c */ /* 0x000fe4000bf45270 */
[----:B------:R-:W-:-:S07]  /*0190*/  ISETP.GE.AND P1, PT, R2, RZ, PT ;  /* 0x000000ff0200720c */ /* 0x000fce0003f26270 */
[----:B------:R-:W-:-:S06]  /*01a0*/  @P0 IADD3 R3, PT, PT, R3, 0x1, RZ ;  /* 0x0000000103030810 */ /* 0x000fcc0007ffe0ff */
[----:B------:R-:W-:Y:S01]  /*01b0*/  @!P1 IMAD.MOV R3, RZ, RZ, -R3 ;  /* 0x000000ffff039224 */ /* 0x000fe200078e0a03 */
[----:B------:R-:W-:-:S04]  /*01c0*/  @!P2 LOP3.LUT R3, RZ, UR18, RZ, 0x33, !PT ;  /* 0x00000012ff03ac12 */ /* 0x000fc8000f8e33ff */
[----:B------:R-:W-:-:S04]  /*01d0*/  ISETP.GE.AND P0, PT, R3, UR18, PT ;  /* 0x0000001203007c0c */ /* 0x000fc8000bf06270 */
[----:B------:R-:W-:-:S13]  /*01e0*/  ISETP.GT.OR P0, PT, RZ, UR18, P0 ;  /* 0x00000012ff007c0c */ /* 0x000fda0008704670 */
[----:B------:R-:W-:Y:S05]  /*01f0*/  @P0 EXIT ;  /* 0x000000000000094d */ /* 0x000fea0003800000 */
[----:B------:R-:W-:Y:S02]  /*0200*/  UISETP.LT.U32.AND UP0, UPT, UR18, 0x1, UPT ;  /* 0x000000011200788c */ /* 0x000fe4000bf01070 */
[----:B------:R-:W-:Y:S01]  /*0210*/  IMAD R13, R3, UR18, RZ ;  /* 0x00000012030d7c24 */ /* 0x000fe2000f8e02ff */
[----:B------:R-:W-:Y:S01]  /*0220*/  MOV R12, RZ ;  /* 0x000000ff000c7202 */ /* 0x000fe20000000f00 */
[----:B------:R-:W0:Y:S03]  /*0230*/  LDCU.64 UR16, c[0x0][0x358] ;  /* 0x00006b00ff1077ac */ /* 0x000e260008000a00 */
[----:B------:R-:W-:Y:S01]  /*0240*/  IADD3 R15, PT, PT, R0, -R13, RZ ;  /* 0x8000000d000f7210 */ /* 0x000fe20007ffe0ff */
[----:B------:R-:W-:Y:S02]  /*0250*/  USEL UR5, UR18, 0x1, !UP0 ;  /* 0x0000000112057887 */ /* 0x000fe4000c000000 */
[----:B------:R-:W-:Y:S01]  /*0260*/  UISETP.GE.U32.AND UP0, UPT, UR18, 0x8, UPT ;  /* 0x000000081200788c */ /* 0x000fe2000bf06070 */
[----:B------:R-:W-:-:S08]  /*0270*/  UMOV UR4, URZ ;  /* 0x000000ff00047c82 */ /* 0x000fd00008000000 */
[----:B------:R-:W-:Y:S05]  /*0280*/  BRA.U !UP0, `(.L_x_0) ;  /* 0x0000000508007547 */ /* 0x000fea000b800000 */
[----:B------:R-:W1:Y:S01]  /*0290*/  LDCU.64 UR20, c[0x0][0x388] ;  /* 0x00007100ff1477ac */ /* 0x000e620008000a00 */
[----:B------:R-:W-:Y:S02]  /*02a0*/  MOV R12, RZ ;  /* 0x000000ff000c7202 */ /* 0x000fe40000000f00 */
[----:B------:R-:W-:Y:S01]  /*02b0*/  MOV R14, R13 ;  /* 0x0000000d000e7202 */ /* 0x000fe20000000f00 */
[----:B------:R-:W-:-:S04]  /*02c0*/  ULOP3.LUT UR5, UR5, 0x7ffffff8, URZ, 0xc0, !UPT ;  /* 0x7ffffff805057892 */ /* 0x000fc8000f8ec0ff */
[----:B------:R-:W-:Y:S02]  /*02d0*/  UIADD3 UR5, UPT, UPT, -UR5, URZ, URZ ;  /* 0x000000ff05057290 */ /* 0x000fe4000fffe1ff */
[----:B-1----:R-:W-:Y:S02]  /*02e0*/  UIMAD.WIDE.U32 UR6, UR18, 0xc, UR20 ;  /* 0x0000000c120678a5 */ /* 0x002fe4000f8e0014 */
[----:B------:R-:W-:Y:S02]  /*02f0*/  UIMAD.WIDE.U32 UR8, UR18, 0x10, UR20 ;  /* 0x00000010120878a5 */ /* 0x000fe4000f8e0014 */
[----:B------:R-:W-:Y:S02]  /*0300*/  UIMAD.WIDE.U32 UR10, UR18, 0x14, UR20 ;  /* 0x00000014120a78a5 */ /* 0x000fe4000f8e0014 */
[----:B------:R-:W-:Y:S02]  /*0310*/  UIMAD.WIDE.U32 UR12, UR18, 0x18, UR20 ;  /* 0x00000018120c78a5 */ /* 0x000fe4000f8e0014 */
[----:B------:R-:W-:-:S12]  /*0320*/  UIMAD.WIDE.U32 UR14, UR18, 0x1c, UR20 ;  /* 0x0000001c120e78a5 */ /* 0x000fd8000f8e0014 */
.L_x_1:
[----:B------:R-:W1:Y:S01]  /*0330*/  LDC.64 R2, c[0x0][0x380] ;  /* 0x0000e000ff027b82 */ /* 0x000e620000000a00 */
[----:B------:R-:W-:Y:S01]  /*0340*/  HFMA2 R8, -RZ, RZ, 0, 2.384185791015625e-07 ;  /* 0x00000004ff087431 */ /* 0x000fe200000001ff */
[----:B------:R-:W-:Y:S02]  /*0350*/  UIMAD.WIDE.U32 UR24, UR18, 0x4, UR20 ;  /* 0x00000004121878a5 */ /* 0x000fe4000f8e0014 */
[----:B------:R-:W-:-:S04]  /*0360*/  UIMAD.WIDE.U32 UR22, UR18, 0x8, UR20 ;  /* 0x00000008121678a5 */ /* 0x000fc8000f8e0014 */
[----:B------:R-:W-:Y:S01]  /*0370*/  MOV R4, UR24 ;  /* 0x0000001800047c02 */ /* 0x000fe20008000f00 */
[----:B------:R-:W-:Y:S01]  /*0380*/  IMAD.U32 R5, RZ, RZ, UR25 ;  /* 0x00000019ff057e24 */ /* 0x000fe2000f8e00ff */
[----:B------:R-:W-:Y:S01]  /*0390*/  MOV R6, UR22 ;  /* 0x0000001600067c02 */ /* 0x000fe20008000f00 */
[----:B------:R-:W-:Y:S01]  /*03a0*/  IMAD.WIDE R8, R15, R8, UR20 ;  /* 0x000000140f087e25 */ /* 0x000fe2000f8e0208 */
[----:B------:R-:W-:-:S03]  /*03b0*/  MOV R7, UR23 ;  /* 0x0000001700077c02 */ /* 0x000fc60008000f00 */
[----:B------:R-:W-:Y:S02]  /*03c0*/  HFMA2 R10, -RZ, RZ, 0, 2.384185791015625e-07 ;  /* 0x00000004ff0a7431 */ /* 0x000fe400000001ff */
[C---:B------:R-:W-:Y:S01]  /*03d0*/  IMAD.WIDE R4, R15.reuse, 0x4, R4 ;  /* 0x000000040f047825 */ /* 0x040fe200078e0204 */
[----:B0-----:R0:W2:Y:S01]  /*03e0*/  LDG.E R20, desc[UR16][R8.64] ;  /* 0x0000001008147981 */ /* 0x0010a2000c1e1900 */
[----:B------:R-:W-:Y:S02]  /*03f0*/  MOV R24, 0x4 ;  /* 0x0000000400187802 */ /* 0x000fe40000000f00 */
[----:B-1----:R-:W-:Y:S01]  /*0400*/  IMAD.WIDE R2, R14, 0x4, R2 ;  /* 0x000000040e027825 */ /* 0x002fe200078e0202 */
[----:B------:R1:W3:Y:S04]  /*0410*/  LDG.E R19, desc[UR16][R4.64] ;  /* 0x0000001004137981 */ /* 0x0002e8000c1e1900 */
[----:B------:R-:W2:Y:S01]  /*0420*/  LDG.E R21, desc[UR16][R2.64] ;  /* 0x0000001002157981 */ /* 0x000ea2000c1e1900 */
[----:B------:R-:W-:-:S03]  /*0430*/  IMAD.WIDE R6, R15, 0x4, R6 ;  /* 0x000000040f067825 */ /* 0x000fc600078e0206 */
[----:B------:R-:W3:Y:S01]  /*0440*/  LDG.E R18, desc[UR16][R2.64+0x4] ;  /* 0x0000041002127981 */ /* 0x000ee2000c1e1900 */
[C---:B------:R-:W-:Y:S01]  /*0450*/  IMAD.WIDE R24, R15.reuse, R24, UR6 ;  /* 0x000000060f187e25 */ /* 0x040fe2000f8e0218 */
[----:B------:R-:W-:Y:S02]  /*0460*/  MOV R26, 0x4 ;  /* 0x00000004001a7802 */ /* 0x000fe40000000f00 */
[----:B------:R4:W5:Y:S01]  /*0470*/  LDG.E R17, desc[UR16][R6.64] ;  /* 0x0000001006117981 */ /* 0x000962000c1e1900 */
[----:B0-----:R-:W-:-:S03]  /*0480*/  IMAD.WIDE R8, R15, R10, UR8 ;  /* 0x000000080f087e25 */ /* 0x001fc6000f8e020a */
[----:B------:R-:W5:Y:S01]  /*0490*/  LDG.E R16, desc[UR16][R2.64+0x8] ;  /* 0x0000081002107981 */ /* 0x000f62000c1e1900 */
[----:B------:R-:W-:Y:S02]  /*04a0*/  HFMA2 R28, -RZ, RZ, 0, 2.384185791015625e-07 ;  /* 0x00000004ff1c7431 */ /* 0x000fe400000001ff */
[C---:B-1----:R-:W-:Y:S01]  /*04b0*/  IMAD.WIDE R4, R15.reuse, R26, UR10 ;  /* 0x0000000a0f047e25 */ /* 0x042fe2000f8e021a */
[----:B------:R-:W5:Y:S04]  /*04c0*/  LDG.E R23, desc[UR16][R24.64] ;  /* 0x0000001018177981 */ /* 0x000f68000c1e1900 */
[----:B------:R-:W5:Y:S01]  /*04d0*/  LDG.E R22, desc[UR16][R2.64+0xc] ;  /* 0x00000c1002167981 */ /* 0x000f62000c1e1900 */
[----:B----4-:R-:W-:-:S03]  /*04e0*/  IMAD.WIDE R6, R15, R10, UR12 ;  /* 0x0000000c0f067e25 */ /* 0x010fc6000f8e020a */
[----:B------:R-:W4:Y:S04]  /*04f0*/  LDG.E R9, desc[UR16][R8.64] ;  /* 0x0000001008097981 */ /* 0x000f28000c1e1900 */
[----:B------:R-:W4:Y:S01]  /*0500*/  LDG.E R26, desc[UR16][R2.64+0x10] ;  /* 0x00001010021a7981 */ /* 0x000f22000c1e1900 */
[----:B------:R-:W-:-:S03]  /*0510*/  IMAD.WIDE R10, R15, R28, UR14 ;  /* 0x0000000e0f0a7e25 */ /* 0x000fc6000f8e021c */
[----:B------:R-:W4:Y:S04]  /*0520*/  LDG.E R4, desc[UR16][R4.64] ;  /* 0x0000001004047981 */ /* 0x000f28000c1e1900 */
[----:B------:R-:W4:Y:S04]  /*0530*/  LDG.E R27, desc[UR16][R2.64+0x14] ;  /* 0x00001410021b7981 */ /* 0x000f28000c1e1900 */
[----:B------:R-:W4:Y:S04]  /*0540*/  LDG.E R7, desc[UR16][R6.64] ;  /* 0x0000001006077981 */ /* 0x000f28000c1e1900 */
[----:B------:R-:W4:Y:S04]  /*0550*/  LDG.E R24, desc[UR16][R2.64+0x18] ;  /* 0x0000181002187981 */ /* 0x000f28000c1e1900 */
[----:B------:R-:W4:Y:S04]  /*0560*/  LDG.E R10, desc[UR16][R10.64] ;  /* 0x000000100a0a7981 */ /* 0x000f28000c1e1900 */
[----:B------:R-:W4:Y:S01]  /*0570*/  LDG.E R28, desc[UR16][R2.64+0x1c] ;  /* 0x00001c10021c7981 */ /* 0x000f22000c1e1900 */
[----:B------:R-:W-:-:S04]  /*0580*/  UIADD3 UR5, UPT, UPT, UR5, 0x8, URZ ;  /* 0x0000000805057890 */ /* 0x000fc8000fffe0ff */
[----:B------:R-:W-:Y:S01]  /*0590*/  UISETP.NE.AND UP0, UPT, UR5, URZ, UPT ;  /* 0x000000ff0500728c */ /* 0x000fe2000bf05270 */
[----:B------:R-:W-:Y:S01]  /*05a0*/  IADD3 R14, PT, PT, R14, 0x8, RZ ;  /* 0x000000080e0e7810 */ /* 0x000fe20007ffe0ff */
[----:B--2---:R-:W-:-:S04]  /*05b0*/  FFMA R21, R21, R20, R12 ;  /* 0x0000001415157223 */ /* 0x004fc8000000000c */
[----:B---3--:R-:W-:-:S04]  /*05c0*/  FFMA R19, R18, R19, R21 ;  /* 0x0000001312137223 */ /* 0x008fc80000000015 */
[----:B-----5:R-:W-:-:S04]  /*05d0*/  FFMA R17, R16, R17, R19 ;  /* 0x0000001110117223 */ /* 0x020fc80000000013 */
[----:B------:R-:W-:-:S04]  /*05e0*/  FFMA R17, R22, R23, R17 ;  /* 0x0000001716117223 */ /* 0x000fc80000000011 */
[----:B----4-:R-:W-:-:S04]  /*05f0*/  FFMA R26, R26, R9, R17 ;  /* 0x000000091a1a7223 */ /* 0x010fc80000000011 */
[----:B------:R-:W-:Y:S01]  /*0600*/  FFMA R27, R27, R4, R26 ;  /* 0x000000041b1b7223 */ /* 0x000fe2000000001a */
[----:B------:R-:W-:-:S03]  /*0610*/  IMAD.U32 R4, RZ, RZ, UR18 ;  /* 0x00000012ff047e24 */ /* 0x000fc6000f8e00ff */
[----:B------:R-:W-:Y:S02]  /*0620*/  FFMA R7, R24, R7, R27 ;  /* 0x0000000718077223 */ /* 0x000fe4000000001b */
[----:B------:R-:W-:Y:S02]  /*0630*/  LEA R15, R4, R15, 0x3 ;  /* 0x0000000f040f7211 */ /* 0x000fe400078e18ff */
[----:B------:R-:W-:Y:S01]  /*0640*/  FFMA R12, R28, R10, R7 ;  /* 0x0000000a1c0c7223 */ /* 0x000fe20000000007 */
[----:B------:R-:W-:Y:S06]  /*0650*/  BRA.U UP0, `(.L_x_1) ;  /* 0xfffffffd00347547 */ /* 0x000fec000b83ffff */
[----:B------:R-:W-:-:S04]  /*0660*/  UISETP.LT.U32.AND UP0, UPT, UR18, 0x1, UPT ;  /* 0x000000011200788c */ /* 0x000fc8000bf01070 */
[----:B------:R-:W-:-:S04]  /*0670*/  USEL UR4, UR18, 0x1, !UP0 ;  /* 0x0000000112047887 */ /* 0x000fc8000c000000 */
[----:B------:R-:W-:-:S12]  /*0680*/  ULOP3.LUT UR4, UR4, 0x7ffffff8, URZ, 0xc0, !UPT ;  /* 0x7ffffff804047892 */ /* 0x000fd8000f8ec0ff */
.L_x_0:
[----:B------:R-:W-:-:S04]  /*0690*/  UISETP.LT.U32.AND UP0, UPT, UR18, 0x1, UPT ;  /* 0x000000011200788c */ /* 0x000fc8000bf01070 */
[----:B------:R-:W-:-:S04]  /*06a0*/  USEL UR5, UR18, 0x1, !UP0 ;  /* 0x0000000112057887 */ /* 0x000fc8000c000000 */
[----:B------:R-:W-:-:S09]  /*06b0*/  ULOP3.LUT UP0, UR6, UR5, 0x7, URZ, 0xc0, !UPT ;  /* 0x0000000705067892 */ /* 0x000fd2000f80c0ff */
[----:B------:R-:W-:Y:S05]  /*06c0*/  BRA.U !UP0, `(.L_x_2) ;  /* 0x0000000508147547 */ /* 0x000fea000b800000 */
[----:B------:R-:W-:Y:S01]  /*06d0*/  UISETP.GE.U32.AND UP0, UPT, UR6, 0x4, UPT ;  /* 0x000000040600788c */ /* 0x000fe2000bf06070 */
[----:B------:R-:W-:Y:S01]  /*06e0*/  IADD3 R2, PT, PT, R0, -R13, RZ ;  /* 0x8000000d00027210 */ /* 0x000fe20007ffe0ff */
[----:B------:R-:W-:-:S04]  /*06f0*/  ULOP3.LUT UR7, UR5, 0x3, URZ, 0xc0, !UPT ;  /* 0x0000000305077892 */ /* 0x000fc8000f8ec0ff */
[----:B------:R-:W-:-:S03]  /*0700*/  UISETP.NE.AND UP1, UPT, UR7, URZ, UPT ;  /* 0x000000ff0700728c */ /* 0x000fc6000bf25270 */
[----:B------:R-:W-:Y:S08]  /*0710*/  BRA.U !UP0, `(.L_x_3) ;  /* 0x0000000108687547 */ /* 0x000ff0000b800000 */
[----:B------:R-:W1:Y:S01]  /*0720*/  LDC.64 R6, c[0x0][0x388] ;  /* 0x0000e200ff067b82 */ /* 0x000e620000000a00 */
[----:B------:R-:W-:Y:S01]  /*0730*/  MOV R9, UR4 ;  /* 0x0000000400097c02 */ /* 0x000fe20008000f00 */
[----:B------:R-:W-:Y:S01]  /*0740*/  IMAD.U32 R11, RZ, RZ, UR18 ;  /* 0x00000012ff0b7e24 */ /* 0x000fe2000f8e00ff */
[----:B------:R-:W-:-:S03]  /*0750*/  IADD3 R3, PT, PT, R13, UR4, RZ ;  /* 0x000000040d037c10 */ /* 0x000fc6000fffe0ff */
[----:B------:R-:W-:Y:S02]  /*0760*/  IMAD R9, R9, UR18, R2 ;  /* 0x0000001209097c24 */ /* 0x000fe4000f8e0202 */
[----:B------:R-:W2:Y:S01]  /*0770*/  LDC.64 R4, c[0x0][0x380] ;  /* 0x0000e000ff047b82 */ /* 0x000ea20000000a00 */
[----:B------:R-:W-:Y:S01]  /*0780*/  MOV R15, UR18 ;  /* 0x00000012000f7c02 */ /* 0x000fe20008000f00 */
[----:B-1----:R-:W-:Y:S01]  /*0790*/  IMAD.WIDE R6, R9, 0x4, R6 ;  /* 0x0000000409067825 */ /* 0x002fe200078e0206 */
[----:B------:R-:W-:-:S05]  /*07a0*/  MOV R9, UR18 ;  /* 0x0000001200097c02 */ /* 0x000fca0008000f00 */
[----:B------:R-:W-:Y:S02]  /*07b0*/  IMAD.WIDE.U32 R8, R9, 0x4, R6 ;  /* 0x0000000409087825 */ /* 0x000fe400078e0006 */
[----:B0-----:R-:W3:Y:S02]  /*07c0*/  LDG.E R6, desc[UR16][R6.64] ;  /* 0x0000001006067981 */ /* 0x001ee4000c1e1900 */
[----:B--2---:R-:W-:-:S04]  /*07d0*/  IMAD.WIDE R4, R3, 0x4, R4 ;  /* 0x0000000403047825 */ /* 0x004fc800078e0204 */
[----:B------:R-:W-:Y:S01]  /*07e0*/  IMAD.WIDE.U32 R10, R11, 0x4, R8 ;  /* 0x000000040b0a7825 */ /* 0x000fe200078e0008 */
[----:B------:R-:W3:Y:S04]  /*07f0*/  LDG.E R3, desc[UR16][R4.64] ;  /* 0x0000001004037981 */ /* 0x000ee8000c1e1900 */
[----:B------:R-:W2:Y:S01]  /*0800*/  LDG.E R8, desc[UR16][R8.64] ;  /* 0x0000001008087981 */ /* 0x000ea2000c1e1900 */
[----:B------:R-:W-:-:S03]  /*0810*/  IMAD.WIDE.U32 R14, R15, 0x4, R10 ;  /* 0x000000040f0e7825 */ /* 0x000fc600078e000a */
[----:B------:R-:W2:Y:S04]  /*0820*/  LDG.E R16, desc[UR16][R4.64+0x4] ;  /* 0x0000041004107981 */ /* 0x000ea8000c1e1900 */
[----:B------:R-:W4:Y:S04]  /*0830*/  LDG.E R17, desc[UR16][R10.64] ;  /* 0x000000100a117981 */ /* 0x000f28000c1e1900 */
[----:B------:R-:W4:Y:S04]  /*0840*/  LDG.E R18, desc[UR16][R4.64+0x8] ;  /* 0x0000081004127981 */ /* 0x000f28000c1e1900 */
[----:B------:R-:W5:Y:S04]  /*0850*/  LDG.E R20, desc[UR16][R4.64+0xc] ;  /* 0x00000c1004147981 */ /* 0x000f68000c1e1900 */
[----:B------:R-:W5:Y:S01]  /*0860*/  LDG.E R14, desc[UR16][R14.64] ;  /* 0x000000100e0e7981 */ /* 0x000f62000c1e1900 */
[----:B------:R-:W-:Y:S01]  /*0870*/  UIADD3 UR4, UPT, UPT, UR4, 0x4, URZ ;  /* 0x0000000404047890 */ /* 0x000fe2000fffe0ff */
[----:B---3--:R-:W-:-:S04]  /*0880*/  FFMA R3, R3, R6, R12 ;  /* 0x0000000603037223 */ /* 0x008fc8000000000c */
[----:B--2---:R-:W-:-:S04]  /*0890*/  FFMA R3, R16, R8, R3 ;  /* 0x0000000810037223 */ /* 0x004fc80000000003 */
[----:B----4-:R-:W-:-:S04]  /*08a0*/  FFMA R3, R18, R17, R3 ;  /* 0x0000001112037223 */ /* 0x010fc80000000003 */
[----:B-----5:R-:W-:-:S07]  /*08b0*/  FFMA R12, R20, R14, R3 ;  /* 0x0000000e140c7223 */ /* 0x020fce0000000003 */
.L_x_3:
[----:B------:R-:W-:Y:S05]  /*08c0*/  BRA.U !UP1, `(.L_x_2) ;  /* 0x0000000109947547 */ /* 0x000fea000b800000 */
[----:B------:R-:W-:Y:S01]  /*08d0*/  UISETP.NE.AND UP0, UPT, UR7, 0x1, UPT ;  /* 0x000000010700788c */ /* 0x000fe2000bf05270 */
[----:B------:R-:W-:Y:S01]  /*08e0*/  MOV R3, UR4 ;  /* 0x0000000400037c02 */ /* 0x000fe20008000f00 */
[----:B------:R-:W-:Y:S01]  /*08f0*/  ULOP3.LUT UR5, UR5, 0x1, URZ, 0xc0, !UPT ;  /* 0x0000000105057892 */ /* 0x000fe2000f8ec0ff */
[----:B------:R-:W-:-:S03]  /*0900*/  MOV R5, UR18 ;  /* 0x0000001200057c02 */ /* 0x000fc60008000f00 */
[----:B------:R-:W-:Y:S01]  /*0910*/  UISETP.NE.U32.AND UP1, UPT, UR5, 0x1, UPT ;  /* 0x000000010500788c */ /* 0x000fe2000bf25070 */
[----:B------:R-:W-:-:S04]  /*0920*/  PLOP3.LUT P0, PT, PT, PT, UP0, 0x80, 0x8 ;  /* 0x000000000008781c */ /* 0x000fc80003f0f008 */
[----:B------:R-:W1:Y:S01]  /*0930*/  @UP0 LDCU.128 UR8, c[0x0][0x380] ;  /* 0x00007000ff0807ac */ /* 0x000e620008000c00 */
[----:B------:R-:W-:-:S05]  /*0940*/  PLOP3.LUT P1, PT, PT, PT, UP1, 0x80, 0x8 ;  /* 0x000000000008781c */ /* 0x000fca0003f2f018 */
[----:B------:R-:W2:Y:S03]  /*0950*/  @!UP1 LDCU.128 UR12, c[0x0][0x380] ;  /* 0x00007000ff0c97ac */ /* 0x000ea60008000c00 */
[----:B------:R-:W-:Y:S01]  /*0960*/  @P0 IMAD R3, R3, UR18, R2 ;  /* 0x0000001203030c24 */ /* 0x000fe2000f8e0202 */
[----:B-1----:R-:W-:Y:S02]  /*0970*/  MOV R10, UR10 ;  /* 0x0000000a000a7c02 */ /* 0x002fe40008000f00 */
[----:B------:R-:W-:Y:S02]  /*0980*/  MOV R11, UR11 ;  /* 0x0000000b000b7c02 */ /* 0x000fe40008000f00 */
[----:B------:R-:W-:Y:S02]  /*0990*/  MOV R6, UR8 ;  /* 0x0000000800067c02 */ /* 0x000fe40008000f00 */
[----:B------:R-:W-:Y:S01]  /*09a0*/  MOV R7, UR9 ;  /* 0x0000000900077c02 */ /* 0x000fe20008000f00 */
[----:B------:R-:W-:-:S04]  /*09b0*/  @P0 IMAD.WIDE R10, R3, 0x4, R10 ;  /* 0x00000004030a0825 */ /* 0x000fc800078e020a */
[----:B------:R-:W-:Y:S01]  /*09c0*/  @P0 VIADD R3, R13, UR4 ;  /* 0x000000040d030c36 */ /* 0x000fe20008000000 */
[----:B------:R-:W-:Y:S01]  /*09d0*/  @UP0 UIADD3 UR4, UPT, UPT, UR4, 0x2, URZ ;  /* 0x0000000204040890 */ /* 0x000fe2000fffe0ff */
[----:B--2---:R-:W-:Y:S02]  /*09e0*/  MOV R8, UR12 ;  /* 0x0000000c00087c02 */ /* 0x004fe40008000f00 */
[----:B------:R-:W-:Y:S01]  /*09f0*/  MOV R9, UR13 ;  /* 0x0000000d00097c02 */ /* 0x000fe20008000f00 */
[----:B------:R-:W-:Y:S01]  /*0a00*/  @P0 IMAD.WIDE R6, R3, 0x4, R6 ;  /* 0x0000000403060825 */ /* 0x000fe200078e0206 */
[----:B------:R-:W-:Y:S01]  /*0a10*/  MOV R14, UR14 ;  /* 0x0000000e000e7c02 */ /* 0x000fe20008000f00 */
[----:B0-----:R-:W2:Y:S01]  /*0a20*/  @P0 LDG.E R16, desc[UR16][R10.64] ;  /* 0x000000100a100981 */ /* 0x001ea2000c1e1900 */
[----:B------:R-:W-:Y:S01]  /*0a30*/  MOV R17, UR4 ;  /* 0x0000000400117c02 */ /* 0x000fe20008000f00 */
[----:B------:R-:W-:Y:S01]  /*0a40*/  @P0 IMAD.WIDE.U32 R4, R5, 0x4, R10 ;  /* 0x0000000405040825 */ /* 0x000fe200078e000a */
[----:B------:R-:W-:Y:S01]  /*0a50*/  @!P1 IADD3 R3, PT, PT, R13, UR4, RZ ;  /* 0x000000040d039c10 */ /* 0x000fe2000fffe0ff */
[----:B------:R-:W3:Y:S01]  /*0a60*/  @P0 LDG.E R19, desc[UR16][R6.64+0x4] ;  /* 0x0000041006130981 */ /* 0x000ee2000c1e1900 */
[----:B------:R-:W-:Y:S01]  /*0a70*/  MOV R15, UR15 ;  /* 0x0000000f000f7c02 */ /* 0x000fe20008000f00 */
[----:B------:R-:W-:-:S02]  /*0a80*/  @!P1 IMAD R13, R17, UR18, R2 ;  /* 0x00000012110d9c24 */ /* 0x000fc4000f8e0202 */
[----:B------:R-:W2:Y:S01]  /*0a90*/  @P0 LDG.E R17, desc[UR16][R6.64] ;  /* 0x0000001006110981 */ /* 0x000ea2000c1e1900 */
[----:B------:R-:W-:-:S03]  /*0aa0*/  @!P1 IMAD.WIDE R2, R3, 0x4, R8 ;  /* 0x0000000403029825 */ /* 0x000fc600078e0208 */
[----:B------:R-:W3:Y:S01]  /*0ab0*/  @P0 LDG.E R4, desc[UR16][R4.64] ;  /* 0x0000001004040981 */ /* 0x000ee2000c1e1900 */
[----:B------:R-:W-:-:S03]  /*0ac0*/  @!P1 IMAD.WIDE R8, R13, 0x4, R14 ;  /* 0x000000040d089825 */ /* 0x000fc600078e020e */
[----:B------:R-:W4:Y:S04]  /*0ad0*/  @!P1 LDG.E R3, desc[UR16][R2.64] ;  /* 0x0000001002039981 */ /* 0x000f28000c1e1900 */
[----:B------:R-:W4:Y:S01]  /*0ae0*/  @!P1 LDG.E R8, desc[UR16][R8.64] ;  /* 0x0000001008089981 */ /* 0x000f22000c1e1900 */
[----:B--2---:R-:W-:-:S04]  /*0af0*/  @P0 FFMA R16, R17, R16, R12 ;  /* 0x0000001011100223 */ /* 0x004fc8000000000c */
[----:B---3--:R-:W-:-:S04]  /*0b00*/  @P0 FFMA R12, R19, R4, R16 ;  /* 0x00000004130c0223 */ /* 0x008fc80000000010 */
[----:B----4-:R-:W-:-:S07]  /*0b10*/  @!P1 FFMA R12, R3, R8, R12 ;  /* 0x00000008030c9223 */ /* 0x010fce000000000c */
.L_x_2:
[----:B------:R-:W1:Y:S02]  /*0b20*/  LDC.64 R2, c[0x0][0x390] ;  /* 0x0000e400ff027b82 */ /* 0x000e640000000a00 */
[----:B-1----:R-:W-:-:S05]  /*0b30*/  IMAD.WIDE R2, R0, 0x4, R2 ;  /* 0x0000000400027825 */ /* 0x002fca00078e0202 */
[----:B0-----:R-:W-:Y:S01]  /*0b40*/  STG.E desc[UR16][R2.64], R12 ;  /* 0x0000000c02007986 */ /* 0x001fe2000c101910 */
[----:B------:R-:W-:Y:S05]  /*0b50*/  EXIT ;  /* 0x000000000000794d */ /* 0x000fea0003800000 */
.L_x_4:
[----:B------:R-:W-:-:S00]  /*0b60*/  BRA `(.L_x_4) ;  /* 0xfffffffc00fc7947 */ /* 0x000fc0000383ffff */
[----:B------:R-:W-:-:S00]  /*0b70*/  NOP ;  /* 0x0000000000007918 */ /* 0x000fc00000000000 */
        /* <DEDUP_REMOVED lines=8> */
.L_x_10:


//--------------------- .text._Z11naiveMatMulPfS_S_i --------------------------
	.section	.text._Z11naiveMatMulPfS_S_i,"ax",@progbits
	.align	128
        .global         _Z11naiveMatMulPfS_S_i
        .type           _Z11naiveMatMulPfS_S_i,@function
        .size           _Z11naiveMatMulPfS_S_i,(.L_x_11 - _Z11naiveMatMulPfS_S_i)
        .other          _Z11naiveMatMulPfS_S_i,@"STO_CUDA_ENTRY STV_DEFAULT"
_Z11naiveMatMulPfS_S_i:
.text._Z11naiveMatMulPfS_S_i:
[----:B------:R-:W-:Y:S01]  /*0000*/  LDC R1, c[0x0][0x37c] ;  /* 0x0000df00ff017b82 */ /* 0x000fe20000000800 */
[----:B------:R-:W0:Y:S07]  /*0010*/  S2R R0, SR_TID.Y ;  /* 0x0000000000007919 */ /* 0x000e2e0000002200 */
[----:B------:R-:W0:Y:S01]  /*0020*/  S2UR UR4, SR_CTAID.Y ;  /* 0x00000000000479c3 */ /* 0x000e220000002600 */
[----:B------:R-:W1:Y:S01]  /*0030*/  LDCU UR20, c[0x0][0x398] ;  /* 0x00007300ff1477ac */ /* 0x000e620008000800 */
[----:B------:R-:W2:Y:S06]  /*0040*/  S2R R3, SR_TID.X ;  /* 0x0000000000037919 */ /* 0x000eac0000002100 */
[----:B------:R-:W0:Y:S08]  /*0050*/  LDC R13, c[0x0][0x364] ;  /* 0x0000d900ff0d7b82 */ /* 0x000e300000000800 */
[----:B------:R-:W2:Y:S08]  /*0060*/  S2UR UR5, SR_CTAID.X ;  /* 0x00000000000579c3 */ /* 0x000eb00000002500 */
[----:B------:R-:W2:Y:S01]  /*0070*/  LDC R2, c[0x0][0x360] ;  /* 0x0000d800ff027b82 */ /* 0x000ea20000000800 */
[----:B0-----:R-:W-:-:S02]  /*0080*/  IMAD R13, R13, UR4, R0 ;  /* 0x000000040d0d7c24 */ /* 0x001fc4000f8e0200 */
[----:B--2---:R-:W-:-:S05]  /*0090*/  IMAD R0, R2, UR5, R3 ;  /* 0x0000000502007c24 */ /* 0x004fca000f8e0203 */
[----:B------:R-:W-:-:S04]  /*00a0*/  VIMNMX R2, PT, PT, R13, R0, !PT ;  /* 0x000000000d027248 */ /* 0x000fc80007fe0100 */
[----:B-1----:R-:W-:-:S13]  /*00b0*/  ISETP.GE.AND P0, PT, R2, UR20, PT ;  /* 0x0000001402007c0c */ /* 0x002fda000bf06270 */
[----:B------:R-:W-:Y:S05]  /*00c0*/  @P0 EXIT ;  /* 0x000000000000094d */ /* 0x000fea0003800000 */
[----:B------:R-:W-:Y:S01]  /*00d0*/  UISETP.GE.U32.AND UP0, UPT, UR20, 0x8, UPT ;  /* 0x000000081400788c */ /* 0x000fe2000bf06070 */
[----:B------:R-:W-:Y:S02]  /*00e0*/  HFMA2 R12, -RZ, RZ, 0, 0 ;  /* 0x00000000ff0c7431 */ /* 0x000fe400000001ff */
[----:B------:R-:W-:Y:S01]  /*00f0*/  IMAD R13, R13, UR20, RZ ;  /* 0x000000140d0d7c24 */ /* 0x000fe2000f8e02ff */
[----:B------:R-:W-:Y:S01]  /*0100*/  UMOV UR4, URZ ;  /* 0x000000ff00047c82 */ /* 0x000fe20008000000 */
[----:B------:R-:W0:Y:S04]  /*0110*/  LDCU.64 UR18, c[0x0][0x358] ;  /* 0x00006b00ff1277ac */ /* 0x000e280008000a00 */
[----:B------:R-:W-:Y:S05]  /*0120*/  BRA.U !UP0, `(.L_x_5) ;  /* 0x0000000508047547 */ /* 0x000fea000b800000 */
[----:B------:R-:W1:Y:S01]  /*0130*/  LDCU.128 UR24, c[0x0][0x380] ;  /* 0x00007000ff1877ac */ /* 0x000e620008000c00 */
[----:B------:R-:W-:Y:S02]  /*0140*/  MOV R12, RZ ;  /* 0x000000ff000c7202 */ /* 0x000fe40000000f00 */
[----:B------:R-:W-:Y:S01]  /*0150*/  MOV R14, R0 ;  /* 0x00000000000e7202 */ /* 0x000fe20000000f00 */
[----:B------:R-:W-:-:S04]  /*0160*/  ULOP3.LUT UR4, UR20, 0x7ffffff8, URZ, 0xc0, !UPT ;  /* 0x7ffffff814047892 */ /* 0x000fc8000f8ec0ff */
[----:B------:R-:W-:Y:S01]  /*0170*/  UIADD3 UR5, UPT, UPT, -UR4, URZ, URZ ;  /* 0x000000ff04057290 */ /* 0x000fe2000fffe1ff */
[----:B-1----:R-:W-:Y:S01]  /*0180*/  MOV R2, UR24 ;  /* 0x0000001800027c02 */ /* 0x002fe20008000f00 */
[----:B------:R-:W-:Y:S01]  /*0190*/  UIMAD.WIDE UR6, UR20, 0x8, UR26 ;  /* 0x00000008140678a5 */ /* 0x000fe2000f8e021a */
[----:B------:R-:W-:Y:S01]  /*01a0*/  MOV R3, UR25 ;  /* 0x0000001900037c02 */ /* 0x000fe20008000f00 */
[----:B------:R-:W-:Y:S02]  /*01b0*/  UIMAD.WIDE UR8, UR20, 0xc, UR26 ;  /* 0x0000000c140878a5 */ /* 0x000fe4000f8e021a */
[----:B------:R-:W-:Y:S01]  /*01c0*/  UIMAD.WIDE UR10, UR20, 0x10, UR26 ;  /* 0x00000010140a78a5 */ /* 0x000fe2000f8e021a */
[----:B------:R-:W-:Y:S01]  /*01d0*/  IMAD.WIDE.U32 R2, R13, 0x4, R2 ;  /* 0x000000040d027825 */ /* 0x000fe200078e0002 */
[----:B------:R-:W-:Y:S02]  /*01e0*/  UIMAD.WIDE UR12, UR20, 0x14, UR26 ;  /* 0x00000014140c78a5 */ /* 0x000fe4000f8e021a */
[----:B------:R-:W-:Y:S01]  /*01f0*/  UIMAD.WIDE UR14, UR20, 0x18, UR26 ;  /* 0x00000018140e78a5 */ /* 0x000fe2000f8e021a */
[----:B------:R-:W-:Y:S01]  /*0200*/  IADD3 R2, P0, PT, R2, 0x10, RZ ;  /* 0x0000001002027810 */ /* 0x000fe20007f1e0ff */
[----:B------:R-:W-:-:S03]  /*0210*/  UIMAD.WIDE UR16, UR20, 0x1c, UR26 ;  /* 0x0000001c141078a5 */ /* 0x000fc6000f8e021a */
[----:B------:R-:W-:-:S09]  /*0220*/  IADD3.X R3, PT, PT, RZ, R3, RZ, P0, !PT ;  /* 0x00000003ff037210 */ /* 0x000fd200007fe4ff */
.L_x_6:
[----:B------:R-:W-:Y:S01]  /*0230*/  UIMAD.WIDE UR22, UR20, 0x4, UR26 ;  /* 0x00000004141678a5 */ /* 0x000fe2000f8e021a */
[----:B------:R-:W-:Y:S02]  /*0240*/  IMAD.MOV.U32 R23, RZ, RZ, 0x4 ;  /* 0x00000004ff177424 */ /* 0x000fe400078e00ff */
[----:B------:R-:W-:Y:S01]  /*0250*/  HFMA2 R11, -RZ, RZ, 0, 2.384185791015625e-07 ;  /* 0x00000004ff0b7431 */ /* 0x000fe200000001ff */
[----:B------:R-:W-:Y:S01]  /*0260*/  MOV R25, 0x4 ;  /* 0x0000000400197802 */ /* 0x000fe20000000f00 */
[----:B0-----:R-:W2:Y:S01]  /*0270*/  LDG.E R21, desc[UR18][R2.64+-0x10] ;  /* 0xfffff01202157981 */ /* 0x001ea2000c1e1900 */
[C---:B------:R-:W-:Y:S01]  /*0280*/  IMAD.WIDE R22, R14.reuse, R23, UR26 ;  /* 0x0000001a0e167e25 */ /* 0x040fe2000f8e0217 */
[----:B------:R-:W-:Y:S02]  /*0290*/  MOV R8, UR22 ;  /* 0x0000001600087c02 */ /* 0x000fe40008000f00 */
[----:B------:R-:W-:Y:S01]  /*02a0*/  MOV R9, UR23 ;  /* 0x0000001700097c02 */ /* 0x000fe20008000f00 */
[----:B------:R-:W3:Y:S02]  /*02b0*/  LDG.E R19, desc[UR18][R2.64+-0xc] ;  /* 0xfffff41202137981 */ /* 0x000ee4000c1e1900 */
[----:B------:R-:W-:-:S02]  /*02c0*/  IMAD.WIDE R8, R14, 0x4, R8 ;  /* 0x000000040e087825 */ /* 0x000fc400078e0208 */
[----:B------:R-:W2:Y:S01]  /*02d0*/  LDG.E R22, desc[UR18][R22.64] ;  /* 0x0000001216167981 */ /* 0x000ea2000c1e1900 */
[----:B------:R-:W-:Y:S01]  /*02e0*/  MOV R5, 0x4 ;  /* 0x0000000400057802 */ /* 0x000fe20000000f00 */
[C---:B------:R-:W-:Y:S02]  /*02f0*/  IMAD.WIDE R24, R14.reuse, R25, UR6 ;  /* 0x000000060e187e25 */ /* 0x040fe4000f8e0219 */
[----:B------:R0:W3:Y:S02]  /*0300*/  LDG.E R20, desc[UR18][R8.64] ;  /* 0x0000001208147981 */ /* 0x0000e4000c1e1900 */
[----:B------:R-:W-:Y:S02]  /*0310*/  IMAD.WIDE R10, R14, R11, UR8 ;  /* 0x000000080e0a7e25 */ /* 0x000fe4000f8e020b */
[----:B------:R-:W4:Y:S04]  /*0320*/  LDG.E R18, desc[UR18][R24.64] ;  /* 0x0000001218127981 */ /* 0x000f28000c1e1900 */
[----:B------:R-:W4:Y:S01]  /*0330*/  LDG.E R17, desc[UR18][R2.64+-0x8] ;  /* 0xfffff81202117981 */ /* 0x000f22000c1e1900 */
[----:B0-----:R-:W-:-:S02]  /*0340*/  HFMA2 R9, -RZ, RZ, 0, 2.384185791015625e-07 ;  /* 0x00000004ff097431 */ /* 0x001fc400000001ff */
[----:B------:R-:W-:Y:S01]  /*0350*/  IMAD.MOV.U32 R7, RZ, RZ, 0x4 ;  /* 0x00000004ff077424 */ /* 0x000fe200078e00ff */
[----:B------:R0:W5:Y:S01]  /*0360*/  LDG.E R16, desc[UR18][R10.64] ;  /* 0x000000120a107981 */ /* 0x000162000c1e1900 */
[----:B------:R-:W-:-:S03]  /*0370*/  IMAD.WIDE R4, R14, R5, UR10 ;  /* 0x0000000a0e047e25 */ /* 0x000fc6000f8e0205 */
[----:B------:R-:W5:Y:S01]  /*0380*/  LDG.E R15, desc[UR18][R2.64+-0x4] ;  /* 0xfffffc12020f7981 */ /* 0x000f62000c1e1900 */
[C---:B------:R-:W-:Y:S01]  /*0390*/  IMAD.WIDE R6, R14.reuse, R7, UR12 ;  /* 0x0000000c0e067e25 */ /* 0x040fe2000f8e0207 */
[----:B------:R-:W-:Y:S02]  /*03a0*/  MOV R27, 0x4 ;  /* 0x00000004001b7802 */ /* 0x000fe40000000f00 */
[----:B------:R1:W5:Y:S01]  /*03b0*/  LDG.E R4, desc[UR18][R4.64] ;  /* 0x0000001204047981 */ /* 0x000362000c1e1900 */
[----:B------:R-:W-:-:S03]  /*03c0*/  IMAD.WIDE R8, R14, R9, UR14 ;  /* 0x0000000e0e087e25 */ /* 0x000fc6000f8e0209 */
[----:B------:R-:W5:Y:S01]  /*03d0*/  LDG.E R23, desc[UR18][R2.64] ;  /* 0x0000001202177981 */ /* 0x000f62000c1e1900 */
[----:B0-----:R-:W-:-:S03]  /*03e0*/  IMAD.WIDE R10, R14, R27, UR16 ;  /* 0x000000100e0a7e25 */ /* 0x001fc6000f8e021b */
[----:B------:R-:W5:Y:S04]  /*03f0*/  LDG.E R7, desc[UR18][R6.64] ;  /* 0x0000001206077981 */ /* 0x000f68000c1e1900 */
[----:B------:R-:W5:Y:S04]  /*0400*/  LDG.E R24, desc[UR18][R2.64+0x4] ;  /* 0x0000041202187981 */ /* 0x000f68000c1e1900 */
[----:B------:R-:W5:Y:S04]  /*0410*/  LDG.E R8, desc[UR18][R8.64] ;  /* 0x0000001208087981 */ /* 0x000f68000c1e1900 */
[----:B------:R-:W5:Y:S04]  /*0420*/  LDG.E R25, desc[UR18][R2.64+0x8] ;  /* 0x0000081202197981 */ /* 0x000f68000c1e1900 */
[----:B------:R-:W5:Y:S04]  /*0430*/  LDG.E R10, desc[UR18][R10.64] ;  /* 0x000000120a0a7981 */ /* 0x000f68000c1e1900 */
[----:B------:R0:W5:Y:S01]  /*0440*/  LDG.E R27, desc[UR18][R2.64+0xc] ;  /* 0x00000c12021b7981 */ /* 0x000162000c1e1900 */
[----:B------:R-:W-:-:S04]  /*0450*/  UIADD3 UR5, UPT, UPT, UR5, 0x8, URZ ;  /* 0x0000000805057890 */ /* 0x000fc8000fffe0ff */
[----:B------:R-:W-:Y:S01]  /*0460*/  UISETP.NE.AND UP0, UPT, UR5, URZ, UPT ;  /* 0x000000ff0500728c */ /* 0x000fe2000bf05270 */
[----:B-1----:R-:W-:Y:S02]  /*0470*/  MOV R5, UR20 ;  /* 0x0000001400057c02 */ /* 0x002fe40008000f00 */
[----:B0-----:R-:W-:Y:S02]  /*0480*/  IADD3 R2, P0, PT, R2, 0x20, RZ ;  /* 0x0000002002027810 */ /* 0x001fe40007f1e0ff */
[----:B------:R-:W-:Y:S02]  /*0490*/  LEA R14, R5, R14, 0x3 ;  /* 0x0000000e050e7211 */ /* 0x000fe400078e18ff */
[----:B------:R-:W-:Y:S01]  /*04a0*/  IADD3.X R3, PT, PT, RZ, R3, RZ, P0, !PT ;  /* 0x00000003ff037210 */ /* 0x000fe200007fe4ff */
[----:B--2---:R-:W-:-:S04]  /*04b0*/  FFMA R22, R21, R22, R12 ;  /* 0x0000001615167223 */ /* 0x004fc8000000000c */
[----:B---3--:R-:W-:-:S04]  /*04c0*/  FFMA R20, R19, R20, R22 ;  /* 0x0000001413147223 */ /* 0x008fc80000000016 */
[----:B----4-:R-:W-:-:S04]  /*04d0*/  FFMA R18, R17, R18, R20 ;  /* 0x0000001211127223 */ /* 0x010fc80000000014 */
[----:B-----5:R-:W-:-:S04]  /*04e0*/  FFMA R16, R15, R16, R18 ;  /* 0x000000100f107223 */ /* 0x020fc80000000012 */
[----:B------:R-:W-:-:S04]  /*04f0*/  FFMA R23, R23, R4, R16 ;  /* 0x0000000417177223 */ /* 0x000fc80000000010 */
[----:B------:R-:W-:-:S04]  /*0500*/  FFMA R24, R24, R7, R23 ;  /* 0x0000000718187223 */ /* 0x000fc80000000017 */
[----:B------:R-:W-:-:S04]  /*0510*/  FFMA R8, R25, R8, R24 ;  /* 0x0000000819087223 */ /* 0x000fc80000000018 */
[----:B------:R-:W-:Y:S01]  /*0520*/  FFMA R12, R27, R10, R8 ;  /* 0x0000000a1b0c7223 */ /* 0x000fe20000000008 */
[----:B------:R-:W-:Y:S06]  /*0530*/  BRA.U UP0, `(.L_x_6) ;  /* 0xfffffffd003c7547 */ /* 0x000fec000b83ffff */
.L_x_5:
[----:B------:R-:W-:-:S04]  /*0540*/  ULOP3.LUT UR6, UR20, 0x7, URZ, 0xc0, !UPT ;  /* 0x0000000714067892 */ /* 0x000fc8000f8ec0ff */
[----:B------:R-:W-:-:S09]  /*0550*/  UISETP.NE.AND UP0, UPT, UR6, URZ, UPT ;  /* 0x000000ff0600728c */ /* 0x000fd2000bf05270 */
[----:B------:R-:W-:Y:S05]  /*0560*/  BRA.U !UP0, `(.L_x_7) ;  /* 0x0000000508387547 */ /* 0x000fea000b800000 */
[----:B------:R-:W-:Y:S02]  /*0570*/  UISETP.GE.U32.AND UP0, UPT, UR6, 0x4, UPT ;  /* 0x000000040600788c */ /* 0x000fe4000bf06070 */
[----:B------:R-:W-:-:S04]  /*0580*/  ULOP3.LUT UR5, UR20, 0x3, URZ, 0xc0, !UPT ;  /* 0x0000000314057892 */ /* 0x000fc8000f8ec0ff */
[----:B------:R-:W-:-:S03]  /*0590*/  UISETP.NE.AND UP1, UPT, UR5, URZ, UPT ;  /* 0x000000ff0500728c */ /* 0x000fc6000bf25270 */
[----:B------:R-:W-:Y:S08]  /*05a0*/  BRA.U !UP0, `(.L_x_8) ;  /* 0x00000001087c7547 */ /* 0x000ff0000b800000 */
[----:B------:R-:W1:Y:S01]  /*05b0*/  LDC.64 R6, c[0x0][0x388] ;  /* 0x0000e200ff067b82 */ /* 0x000e620000000a00 */
[----:B------:R-:W2:Y:S01]  /*05c0*/  LDCU.64 UR6, c[0x0][0x380] ;  /* 0x00007000ff0677ac */ /* 0x000ea20008000a00 */
[----:B------:R-:W-:Y:S01]  /*05d0*/  IMAD.U32 R9, RZ, RZ, UR4 ;  /* 0x00000004ff097e24 */ /* 0x000fe2000f8e00ff */
[C---:B------:R-:W-:Y:S02]  /*05e0*/  IADD3 R3, PT, PT, R13.reuse, UR4, RZ ;  /* 0x000000040d037c10 */ /* 0x040fe4000fffe0ff */
[----:B------:R-:W-:Y:S01]  /*05f0*/  IADD3 R10, P0, PT, R13, UR4, RZ ;  /* 0x000000040d0a7c10 */ /* 0x000fe2000ff1e0ff */
[----:B------:R-:W-:Y:S01]  /*0600*/  IMAD R9, R9, UR20, R0 ;  /* 0x0000001409097c24 */ /* 0x000fe2000f8e0200 */
[----:B------:R-:W-:Y:S01]  /*0610*/  MOV R11, UR20 ;  /* 0x00000014000b7c02 */ /* 0x000fe20008000f00 */
[----:B------:R-:W3:Y:S01]  /*0620*/  LDC.64 R4, c[0x0][0x380] ;  /* 0x0000e000ff047b82 */ /* 0x000ee20000000a00 */
[----:B------:R-:W-:Y:S01]  /*0630*/  MOV R15, UR20 ;  /* 0x00000014000f7c02 */ /* 0x000fe20008000f00 */
[----:B-1----:R-:W-:Y:S01]  /*0640*/  IMAD.WIDE R6, R9, 0x4, R6 ;  /* 0x0000000409067825 */ /* 0x002fe200078e0206 */
[----:B------:R-:W-:-:S05]  /*0650*/  MOV R9, UR20 ;  /* 0x0000001400097c02 */ /* 0x000fca0008000f00 */
[----:B------:R-:W-:Y:S02]  /*0660*/  IMAD.WIDE R8, R9, 0x4, R6 ;  /* 0x0000000409087825 */ /* 0x000fe400078e0206 */
[----:B0-----:R-:W4:Y:S02]  /*0670*/  LDG.E R6, desc[UR18][R6.64] ;  /* 0x0000001206067981 */ /* 0x001f24000c1e1900 */
[----:B---3--:R-:W-:Y:S01]  /*0680*/  IMAD.WIDE.U32 R4, R3, 0x4, R4 ;  /* 0x0000000403047825 */ /* 0x008fe200078e0004 */
[----:B------:R-:W-:Y:S01]  /*0690*/  IADD3.X R3, PT, PT, RZ, RZ, RZ, P0, !PT ;  /* 0x000000ffff037210 */ /* 0x000fe200007fe4ff */
[----:B------:R-:W3:Y:S01]  /*06a0*/  LDG.E R17, desc[UR18][R8.64] ;  /* 0x0000001208117981 */ /* 0x000ee2000c1e1900 */
[----:B--2---:R-:W-:-:S03]  /*06b0*/  LEA R2, P0, R10, UR6, 0x2 ;  /* 0x000000060a027c11 */ /* 0x004fc6000f8010ff */
[----:B------:R-:W4:Y:S01]  /*06c0*/  LDG.E R5, desc[UR18][R4.64] ;  /* 0x0000001204057981 */ /* 0x000f22000c1e1900 */
[----:B------:R-:W-:Y:S01]  /*06d0*/  LEA.HI.X R3, R10, UR7, R3, 0x2, P0 ;  /* 0x000000070a037c11 */ /* 0x000fe200080f1403 */
[----:B------:R-:W-:-:S04]  /*06e0*/  IMAD.WIDE R10, R11, 0x4, R8 ;  /* 0x000000040b0a7825 */ /* 0x000fc800078e0208 */
[----:B------:R-:W3:Y:S01]  /*06f0*/  LDG.E R16, desc[UR18][R2.64+0x4] ;  /* 0x0000041202107981 */ /* 0x000ee2000c1e1900 */
[----:B------:R-:W-:-:S03]  /*0700*/  IMAD.WIDE R14, R15, 0x4, R10 ;  /* 0x000000040f0e7825 */ /* 0x000fc600078e020a */
[----:B------:R-:W2:Y:S04]  /*0710*/  LDG.E R19, desc[UR18][R10.64] ;  /* 0x000000120a137981 */ /* 0x000ea8000c1e1900 */
[----:B------:R-:W2:Y:S04]  /*0720*/  LDG.E R18, desc[UR18][R2.64+0x8] ;  /* 0x0000081202127981 */ /* 0x000ea8000c1e1900 */
[----:B------:R-:W5:Y:S04]  /*0730*/  LDG.E R20, desc[UR18][R2.64+0xc] ;  /* 0x00000c1202147981 */ /* 0x000f68000c1e1900 */
[----:B------:R-:W5:Y:S01]  /*0740*/  LDG.E R14, desc[UR18][R14.64] ;  /* 0x000000120e0e7981 */ /* 0x000f62000c1e1900 */
[----:B------:R-:W-:Y:S01]  /*0750*/  UIADD3 UR4, UPT, UPT, UR4, 0x4, URZ ;  /* 0x0000000404047890 */ /* 0x000fe2000fffe0ff */
[----:B----4-:R-:W-:-:S04]  /*0760*/  FFMA R5, R5, R6, R12 ;  /* 0x0000000605057223 */ /* 0x010fc8000000000c */
[----:B---3--:R-:W-:-:S04]  /*0770*/  FFMA R5, R16, R17, R5 ;  /* 0x0000001110057223 */ /* 0x008fc80000000005 */
[----:B--2---:R-:W-:-:S04]  /*0780*/  FFMA R5, R18, R19, R5 ;  /* 0x0000001312057223 */ /* 0x004fc80000000005 */
[----:B-----5:R-:W-:-:S07]  /*0790*/  FFMA R12, R20, R14, R5 ;  /* 0x0000000e140c7223 */ /* 0x020fce0000000005 */
.L_x_8:
[----:B------:R-:W-:Y:S05]  /*07a0*/  BRA.U !UP1, `(.L_x_7) ;  /* 0x0000000109a87547 */ /* 0x000fea000b800000 */
[----:B------:R-:W-:Y:S01]  /*07b0*/  UISETP.NE.AND UP0, UPT, UR5, 0x1, UPT ;  /* 0x000000010500788c */ /* 0x000fe2000bf05270 */
[----:B------:R-:W-:Y:S01]  /*07c0*/  MOV R7, UR4 ;  /* 0x0000000400077c02 */ /* 0x000fe20008000f00 */
[----:B------:R-:W-:Y:S02]  /*07d0*/  ULOP3.LUT UR5, UR20, 0x1, URZ, 0xc0, !UPT ;  /* 0x0000000114057892 */ /* 0x000fe4000f8ec0ff */
[----:B------:R-:W-:Y:S02]  /*07e0*/  MOV R15, UR20 ;  /* 0x00000014000f7c02 */ /* 0x000fe40008000f00 */
[----:B------:R-:W-:Y:S01]  /*07f0*/  UISETP.NE.U32.AND UP1, UPT, UR5, 0x1, UPT ;  /* 0x000000010500788c */ /* 0x000fe2000bf25070 */
[----:B------:R-:W-:-:S04]  /*0800*/  PLOP3.LUT P1, PT, PT, PT, UP0, 0x80, 0x8 ;  /* 0x000000000008781c */ /* 0x000fc80003f2f008 */
[----:B------:R-:W1:Y:S01]  /*0810*/  @UP0 LDCU.128 UR8, c[0x0][0x380] ;  /* 0x00007000ff0807ac */ /* 0x000e620008000c00 */
[----:B------:R-:W-:Y:S01]  /*0820*/  PLOP3.LUT P0, PT, PT, PT, UP1, 0x80, 0x8 ;  /* 0x000000000008781c */ /* 0x000fe20003f0f018 */
[----:B------:R-:W2:Y:S04]  /*0830*/  @UP0 LDCU.64 UR6, c[0x0][0x380] ;  /* 0x00007000ff0607ac */ /* 0x000ea80008000a00 */
[----:B------:R-:W3:Y:S03]  /*0840*/  @!UP1 LDCU.128 UR12, c[0x0][0x380] ;  /* 0x00007000ff0c97ac */ /* 0x000ee60008000c00 */
[C---:B------:R-:W-:Y:S02]  /*0850*/  @P1 IADD3 R3, PT, PT, R13.reuse, UR4, RZ ;  /* 0x000000040d031c10 */ /* 0x040fe4000fffe0ff */
[----:B------:R-:W-:Y:S01]  /*0860*/  @P1 IADD3 R6, P2, PT, R13, UR4, RZ ;  /* 0x000000040d061c10 */ /* 0x000fe2000ff5e0ff */
[----:B------:R-:W-:Y:S01]  /*0870*/  @UP0 UIADD3 UR4, UPT, UPT, UR4, 0x2, URZ ;  /* 0x0000000204040890 */ /* 0x000fe2000fffe0ff */
[----:B-1----:R-:W-:Y:S01]  /*0880*/  MOV R11, UR9 ;  /* 0x00000009000b7c02 */ /* 0x002fe20008000f00 */
[----:B------:R-:W-:Y:S01]  /*0890*/  IMAD.U32 R10, RZ, RZ, UR8 ;  /* 0x00000008ff0a7e24 */ /* 0x000fe2000f8e00ff */
[----:B------:R-:W-:-:S02]  /*08a0*/  MOV R4, UR10 ;  /* 0x0000000a00047c02 */ /* 0x000fc40008000f00 */
[----:B------:R-:W-:Y:S01]  /*08b0*/  MOV R5, UR11 ;  /* 0x0000000b00057c02 */ /* 0x000fe20008000f00 */
[----:B------:R-:W-:-:S04]  /*08c0*/  @P1 IMAD.WIDE.U32 R10, R3, 0x4, R10 ;  /* 0x00000004030a1825 */ /* 0x000fc800078e000a */
[----:B------:R-:W-:Y:S01]  /*08d0*/  @P1 IMAD R3, R7, UR20, R0 ;  /* 0x0000001407031c24 */ /* 0x000fe2000f8e0200 */
[----:B------:R-:W-:Y:S01]  /*08e0*/  @P1 IADD3.X R7, PT, PT, RZ, RZ, RZ, P2, !PT ;  /* 0x000000ffff071210 */ /* 0x000fe200017fe4ff */
[----:B------:R-:W-:Y:S01]  /*08f0*/  IMAD.U32 R19, RZ, RZ, UR4 ;  /* 0x00000004ff137e24 */ /* 0x000fe2000f8e00ff */
[C---:B--2---:R-:W-:Y:S01]  /*0900*/  @P1 LEA R2, P2, R6.reuse, UR6, 0x2 ;  /* 0x0000000606021c11 */ /* 0x044fe2000f8410ff */
[----:B------:R-:W-:Y:S01]  /*0910*/  @P1 IMAD.WIDE R4, R3, 0x4, R4 ;  /* 0x0000000403041825 */ /* 0x000fe200078e0204 */
[----:B------:R-:W-:Y:S01]  /*0920*/  @!P0 IADD3 R17, PT, PT, R13, UR4, RZ ;  /* 0x000000040d118c10 */ /* 0x000fe2000fffe0ff */
[----:B0-----:R-:W2:Y:S01]  /*0930*/  @P1 LDG.E R11, desc[UR18][R10.64] ;  /* 0x000000120a0b1981 */ /* 0x001ea2000c1e1900 */
[----:B------:R-:W-:Y:S01]  /*0940*/  @P1 LEA.HI.X R3, R6, UR7, R7, 0x2, P2 ;  /* 0x0000000706031c11 */ /* 0x000fe200090f1407 */
[----:B------:R-:W-:Y:S01]  /*0950*/  @!P0 IMAD R19, R19, UR20, R0 ;  /* 0x0000001413138c24 */ /* 0x000fe2000f8e0200 */
[----:B---3--:R-:W-:Y:S01]  /*0960*/  MOV R6, UR12 ;  /* 0x0000000c00067c02 */ /* 0x008fe20008000f00 */
[----:B------:R-:W-:Y:S01]  /*0970*/  @P1 IMAD.WIDE R14, R15, 0x4, R4 ;  /* 0x000000040f0e1825 */ /* 0x000fe200078e0204 */
[----:B------:R-:W-:Y:S01]  /*0980*/  MOV R7, UR13 ;  /* 0x0000000d00077c02 */ /* 0x000fe20008000f00 */
[----:B------:R-:W2:Y:S01]  /*0990*/  @P1 LDG.E R4, desc[UR18][R4.64] ;  /* 0x0000001204041981 */ /* 0x000ea2000c1e1900 */
[----:B------:R-:W-:-:S02]  /*09a0*/  MOV R8, UR14 ;  /* 0x0000000e00087c02 */ /* 0x000fc40008000f00 */
[----:B------:R-:W-:Y:S01]  /*09b0*/  MOV R9, UR15 ;  /* 0x0000000f00097c02 */ /* 0x000fe20008000f00 */
[----:B------:R-:W-:Y:S01]  /*09c0*/  @!P0 IMAD.WIDE.U32 R6, R17, 0x4, R6 ;  /* 0x0000000411068825 */ /* 0x000fe200078e0006 */
[----:B------:R-:W3:Y:S03]  /*09d0*/  @P1 LDG.E R14, desc[UR18][R14.64] ;  /* 0x000000120e0e1981 */ /* 0x000ee6000c1e1900 */
[----:B------:R-:W-:Y:S01]  /*09e0*/  @!P0 IMAD.WIDE R8, R19, 0x4, R8 ;  /* 0x0000000413088825 */ /* 0x000fe200078e0208 */
[----:B------:R-:W3:Y:S04]  /*09f0*/  @P1 LDG.E R2, desc[UR18][R2.64+0x4] ;  /* 0x0000041202021981 */ /* 0x000ee8000c1e1900 */
[----:B------:R-:W4:Y:S04]  /*0a00*/  @!P0 LDG.E R7, desc[UR18][R6.64] ;  /* 0x0000001206078981 */ /* 0x000f28000c1e1900 */
[----:B------:R-:W4:Y:S01]  /*0a10*/  @!P0 LDG.E R8, desc[UR18][R8.64] ;  /* 0x0000001208088981 */ /* 0x000f22000c1e1900 */
[----:B--2---:R-:W-:-:S04]  /*0a20*/  @P1 FFMA R11, R11, R4, R12 ;  /* 0x000000040b0b1223 */ /* 0x004fc8000000000c */
[----:B---3--:R-:W-:-:S04]  /*0a30*/  @P1 FFMA R12, R2, R14, R11 ;  /* 0x0000000e020c1223 */ /* 0x008fc8000000000b */
[----:B----4-:R-:W-:-:S07]  /*0a40*/  @!P0 FFMA R12, R7, R8, R12 ;  /* 0x00000008070c8223 */ /* 0x010fce000000000c */
.L_x_7:
[----:B------:R-:W1:Y:S01]  /*0a50*/  LDC.64 R2, c[0x0][0x390] ;  /* 0x0000e400ff027b82 */ /* 0x000e620000000a00 */
[----:B------:R-:W-:-:S05]  /*0a60*/  IADD3 R13, PT, PT, R0, R13, RZ ;  /* 0x0000000d000d7210 */ /* 0x000fca0007ffe0ff */
[----:B-1----:R-:W-:-:S05]  /*0a70*/  IMAD.WIDE R2, R13, 0x4, R2 ;  /* 0x000000040d027825 */ /* 0x002fca00078e0202 */
[----:B0-----:R-:W-:Y:S01]  /*0a80*/  STG.E desc[UR18][R2.64], R12 ;  /* 0x0000000c02007986 */ /* 0x001fe2000c101912 */
[----:B------:R-:W-:Y:S05]  /*0a90*/  EXIT ;  /* 0x000000000000794d */ /* 0x000fea0003800000 */
.L_x_9:
        /* <DEDUP_REMOVED lines=14> */
.L_x_11:


//--------------------- .nv.shared.reserved.0     --------------------------
	.section	.nv.shared.reserved.0,"aw",@nobits
	.weak		__nv_reservedSMEM_offset_0_alias
	.size		__nv_reservedSMEM_offset_0_alias, 0, 64
	.other		__nv_reservedSMEM_offset_0_alias,@"STO_CUDA_RESERVED_SHARED STV_DEFAULT"
__nv_reservedSMEM_offset_0_alias:
	.zero		0
	.zero		64


//--------------------- .nv.constant0._Z13naiveMatMul1DPfS_S_i --------------------------
	.section	.nv.constant0._Z13naiveMatMul1DPfS_S_i,"a",@progbits
	.sectionflags	@""
	.align	4
.nv.constant0._Z13naiveMatMul1DPfS_S_i:
	.zero		924


//--------------------- .nv.constant0._Z11naiveMatMulPfS_S_i --------------------------
	.section	.nv.constant0._Z11naiveMatMulPfS_S_i,"a",@progbits
	.sectionflags	@""
	.align	4
.nv.constant0._Z11naiveMatMulPfS_S_i:
	.zero		924


//--------------------- SYMBOLS --------------------------

	.type		.nv.reservedSmem.offset0,@object
	.size		.nv.reservedSmem.offset0,0x4
